	.target	sm_90a

	.elftype	@"ET_EXEC"


//--------------------- .note.nv.tkinfo           --------------------------
	.section	.note.nv.tkinfo,"",@"SHT_NOTE"
	.sectionflags	@"SHF_NOTE_NV_TKINFO"
	.tkinfo
        /*0018*/ 	.word	0x00000002
        /*0030*/ 	.string	""
        /*0030*/ 	.string	"ptxas"
        /*0030*/ 	.string	"Cuda compilation tools, release 13.0, V13.0.88"
        /*0030*/ 	.string	"Build cuda_13.0.r13.0/compiler.36424714_0"
        /*0030*/ 	.string	"-arch sm_90a -m 64 "



//--------------------- .note.nv.cuinfo           --------------------------
	.section	.note.nv.cuinfo,"",@"SHT_NOTE"
	.sectionflags	@"SHF_NOTE_NV_CUINFO"
        /*0018*/ 	.short	0x0002
        /*001a*/ 	.short	0x005a
        /*001c*/ 	.short	0x0082
	.zero		2


//--------------------- .nv.info                  --------------------------
	.section	.nv.info,"",@"SHT_CUDA_INFO"
	.align	4


	//----- nvinfo : EIATTR_REGCOUNT
	.align		4
        /*0000*/ 	.byte	0x04, 0x2f
        /*0002*/ 	.short	(.L_12 - .L_11)
	.align		4
.L_11:
        /*0004*/ 	.word	index@(_ZN7cutlass13device_kernelINS_4gemm6kernel13GemmUniversalIN4cute5tupleIJiiiiEEENS1_10collective13CollectiveMmaINS1_37MainloopSm90TmaGmmaWarpSpecializedFP8ILi5ENS5_IJNS4_1CILi2EEENSA_ILi1EEESC_EEENS1_35KernelTmaWarpSpecializedCooperativeEEENS5_IJNSA_ILi256EEESG_NSA_ILi128EEEEEENS_12float_e4m3_tENS5_IJlSC_lEEESJ_SK_NS4_8TiledMMAINS4_8MMA_AtomIJNS4_4SM904GMMA31MMA_64x256x32_F32E4M3E4M3_SS_TNILNSO_7ScaleInE1ELSQ_1EEEEEENS4_6LayoutISD_NS5_IJSC_NSA_ILi0EEESU_EEEEENS5_IJNS4_10UnderscoreESX_SX_EEEEENS4_13SM90_TMA_LOADENS4_14ComposedLayoutINS4_7SwizzleILi3ELi4ELi3EEENS4_18smem_ptr_flag_bitsILi8EEENST_INS5_IJNSA_ILi8EEESH_EEENS5_IJSH_SC_EEEEEEEvNS4_8identityENS4_23SM90_TMA_LOAD_MULTICASTES1A_vS1B_EENS_8epilogue10collective6detail29Sm90TmaWarpSpecializedAdapterINS1F_15DefaultEpilogueISJ_SK_SK_NS1E_6thread17LinearCombinationISJ_Li1EffLNS1J_9ScaleType4KindE0ELNS_15FloatRoundStyleE2ESJ_EENS1_15EpilogueDefaultEEEEEvvEEEEvNT_6ParamsE)
        /*0008*/ 	.word	0x000000a8


	//----- nvinfo : EIATTR_FRAME_SIZE
	.align		4
.L_12:
        /*000c*/ 	.byte	0x04, 0x11
        /*000e*/ 	.short	(.L_14 - .L_13)
	.align		4
.L_13:
        /*0010*/ 	.word	index@(_ZN7cutlass13device_kernelINS_4gemm6kernel13GemmUniversalIN4cute5tupleIJiiiiEEENS1_10collective13CollectiveMmaINS1_37MainloopSm90TmaGmmaWarpSpecializedFP8ILi5ENS5_IJNS4_1CILi2EEENSA_ILi1EEESC_EEENS1_35KernelTmaWarpSpecializedCooperativeEEENS5_IJNSA_ILi256EEESG_NSA_ILi128EEEEEENS_12float_e4m3_tENS5_IJlSC_lEEESJ_SK_NS4_8TiledMMAINS4_8MMA_AtomIJNS4_4SM904GMMA31MMA_64x256x32_F32E4M3E4M3_SS_TNILNSO_7ScaleInE1ELSQ_1EEEEEENS4_6LayoutISD_NS5_IJSC_NSA_ILi0EEESU_EEEEENS5_IJNS4_10UnderscoreESX_SX_EEEEENS4_13SM90_TMA_LOADENS4_14ComposedLayoutINS4_7SwizzleILi3ELi4ELi3EEENS4_18smem_ptr_flag_bitsILi8EEENST_INS5_IJNSA_ILi8EEESH_EEENS5_IJSH_SC_EEEEEEEvNS4_8identityENS4_23SM90_TMA_LOAD_MULTICASTES1A_vS1B_EENS_8epilogue10collective6detail29Sm90TmaWarpSpecializedAdapterINS1F_15DefaultEpilogueISJ_SK_SK_NS1E_6thread17LinearCombinationISJ_Li1EffLNS1J_9ScaleType4KindE0ELNS_15FloatRoundStyleE2ESJ_EENS1_15EpilogueDefaultEEEEEvvEEEEvNT_6ParamsE)
        /*0014*/ 	.word	0x00000cc8


	//----- nvinfo : EIATTR_MIN_STACK_SIZE
	.align		4
.L_14:
        /*0018*/ 	.byte	0x04, 0x12
        /*001a*/ 	.short	(.L_16 - .L_15)
	.align		4
.L_15:
        /*001c*/ 	.word	index@(_ZN7cutlass13device_kernelINS_4gemm6kernel13GemmUniversalIN4cute5tupleIJiiiiEEENS1_10collective13CollectiveMmaINS1_37MainloopSm90TmaGmmaWarpSpecializedFP8ILi5ENS5_IJNS4_1CILi2EEENSA_ILi1EEESC_EEENS1_35KernelTmaWarpSpecializedCooperativeEEENS5_IJNSA_ILi256EEESG_NSA_ILi128EEEEEENS_12float_e4m3_tENS5_IJlSC_lEEESJ_SK_NS4_8TiledMMAINS4_8MMA_AtomIJNS4_4SM904GMMA31MMA_64x256x32_F32E4M3E4M3_SS_TNILNSO_7ScaleInE1ELSQ_1EEEEEENS4_6LayoutISD_NS5_IJSC_NSA_ILi0EEESU_EEEEENS5_IJNS4_10UnderscoreESX_SX_EEEEENS4_13SM90_TMA_LOADENS4_14ComposedLayoutINS4_7SwizzleILi3ELi4ELi3EEENS4_18smem_ptr_flag_bitsILi8EEENST_INS5_IJNSA_ILi8EEESH_EEENS5_IJSH_SC_EEEEEEEvNS4_8identityENS4_23SM90_TMA_LOAD_MULTICASTES1A_vS1B_EENS_8epilogue10collective6detail29Sm90TmaWarpSpecializedAdapterINS1F_15DefaultEpilogueISJ_SK_SK_NS1E_6thread17LinearCombinationISJ_Li1EffLNS1J_9ScaleType4KindE0ELNS_15FloatRoundStyleE2ESJ_EENS1_15EpilogueDefaultEEEEEvvEEEEvNT_6ParamsE)
        /*0020*/ 	.word	0x00000cc8
.L_16:


//--------------------- .nv.compat                --------------------------
	.section	.nv.compat,"",@"SHT_CUDA_COMPAT_INFO"
	.align	4
        /*0000*/ 	.byte	0x02, 0x09, 0x01, 0x00, 0x02, 0x02, 0x04, 0x00, 0x02, 0x05, 0x05, 0x00, 0x03, 0x07, 0x01, 0x01
        /*0010*/ 	.byte	0x02, 0x03, 0x01, 0x00, 0x02, 0x06, 0x01, 0x00, 0x04, 0x0b, 0x08, 0x00, 0x00, 0x00, 0x00, 0x00
        /*0020*/ 	.byte	0x00, 0x00, 0x00, 0x00


//--------------------- .nv.info._ZN7cutlass13device_kernelINS_4gemm6kernel13GemmUniversalIN4cute5tupleIJiiiiEEENS1_10collective13CollectiveMmaINS1_37MainloopSm90TmaGmmaWarpSpecializedFP8ILi5ENS5_IJNS4_1CILi2EEENSA_ILi1EEESC_EEENS1_35KernelTmaWarpSpecializedCooperativeEEENS5_IJNSA_ILi256EEESG_NSA_ILi128EEEEEENS_12float_e4m3_tENS5_IJlSC_lEEESJ_SK_NS4_8TiledMMAINS4_8MMA_AtomIJNS4_4SM904GMMA31MMA_64x256x32_F32E4M3E4M3_SS_TNILNSO_7ScaleInE1ELSQ_1EEEEEENS4_6LayoutISD_NS5_IJSC_NSA_ILi0EEESU_EEEEENS5_IJNS4_10UnderscoreESX_SX_EEEEENS4_13SM90_TMA_LOADENS4_14ComposedLayoutINS4_7SwizzleILi3ELi4ELi3EEENS4_18smem_ptr_flag_bitsILi8EEENST_INS5_IJNSA_ILi8EEESH_EEENS5_IJSH_SC_EEEEEEEvNS4_8identityENS4_23SM90_TMA_LOAD_MULTICASTES1A_vS1B_EENS_8epilogue10collective6detail29Sm90TmaWarpSpecializedAdapterINS1F_15DefaultEpilogueISJ_SK_SK_NS1E_6thread17LinearCombinationISJ_Li1EffLNS1J_9ScaleType4KindE0ELNS_15FloatRoundStyleE2ESJ_EENS1_15EpilogueDefaultEEEEEvvEEEEvNT_6ParamsE --------------------------
	.section	.nv.info._ZN7cutlass13device_kernelINS_4gemm6kernel13GemmUniversalIN4cute5tupleIJiiiiEEENS1_10collective13CollectiveMmaINS1_37MainloopSm90TmaGmmaWarpSpecializedFP8ILi5ENS5_IJNS4_1CILi2EEENSA_ILi1EEESC_EEENS1_35KernelTmaWarpSpecializedCooperativeEEENS5_IJNSA_ILi256EEESG_NSA_ILi128EEEEEENS_12float_e4m3_tENS5_IJlSC_lEEESJ_SK_NS4_8TiledMMAINS4_8MMA_AtomIJNS4_4SM904GMMA31MMA_64x256x32_F32E4M3E4M3_SS_TNILNSO_7ScaleInE1ELSQ_1EEEEEENS4_6LayoutISD_NS5_IJSC_NSA_ILi0EEESU_EEEEENS5_IJNS4_10UnderscoreESX_SX_EEEEENS4_13SM90_TMA_LOADENS4_14ComposedLayoutINS4_7SwizzleILi3ELi4ELi3EEENS4_18smem_ptr_flag_bitsILi8EEENST_INS5_IJNSA_ILi8EEESH_EEENS5_IJSH_SC_EEEEEEEvNS4_8identityENS4_23SM90_TMA_LOAD_MULTICASTES1A_vS1B_EENS_8epilogue10collective6detail29Sm90TmaWarpSpecializedAdapterINS1F_15DefaultEpilogueISJ_SK_SK_NS1E_6thread17LinearCombinationISJ_Li1EffLNS1J_9ScaleType4KindE0ELNS_15FloatRoundStyleE2ESJ_EENS1_15EpilogueDefaultEEEEEvvEEEEvNT_6ParamsE,"",@"SHT_CUDA_INFO"
	.sectionflags	@""
	.align	4


	//----- nvinfo : EIATTR_CUDA_API_VERSION
	.align		4
        /*0000*/ 	.byte	0x04, 0x37
        /*0002*/ 	.short	(.L_18 - .L_17)
.L_17:
        /*0004*/ 	.word	0x00000082


	//----- nvinfo : EIATTR_KPARAM_INFO
	.align		4
.L_18:
        /*0008*/ 	.byte	0x04, 0x17
        /*000a*/ 	.short	(.L_20 - .L_19)
.L_19:
        /*000c*/ 	.word	0x00000000
        /*0010*/ 	.short	0x0000
        /*0012*/ 	.short	0x0070
        /*0014*/ 	.byte	0x00, 0xf0, 0x01, 0x10


	//----- nvinfo : EIATTR_SPARSE_MMA_MASK
	.align		4
.L_20:
        /*0018*/ 	.byte	0x03, 0x50
        /*001a*/ 	.short	0x0000


	//----- nvinfo : EIATTR_MAXREG_COUNT
	.align		4
        /*001c*/ 	.byte	0x03, 0x1b
        /*001e*/ 	.short	0x00a8


	//----- nvinfo : EIATTR_NUM_BARRIERS
	.align		4
        /*0020*/ 	.byte	0x02, 0x4c
        /*0022*/ 	.byte	0x01
	.zero		1


	//----- nvinfo : EIATTR_ANNOTATIONS
	.align		4
        /*0024*/ 	.byte	0x04, 0x55
        /*0026*/ 	.short	(.L_22 - .L_21)


	//   ....[0]....
.L_21:
        /*0028*/ 	.word	0x00000001
        /*002c*/ 	.byte	0x50, 0x07, 0x00, 0x00, 0x01, 0x00, 0x00, 0x00, 0x20, 0x08, 0x00, 0x00, 0x01, 0x00, 0x00, 0x00
        /* <DEDUP_REMOVED lines=2039> */
        /*7fac*/ 	.byte	0x70, 0x9d, 0x02, 0x00


	//----- nvinfo : EIATTR_MERCURY_ISA_VERSION
	.align		4
.L_22:
        /*7fb0*/ 	.byte	0x03, 0x5f
        /*7fb2*/ 	.short	0x0101


	//----- nvinfo : EIATTR_INT_WARP_WIDE_INSTR_OFFSETS
	.align		4
        /*7fb4*/ 	.byte	0x04, 0x31
        /*7fb6*/ 	.short	(.L_24 - .L_23)


	//   ....[0]....
.L_23:
        /*7fb8*/ 	.word	0x00000570


	//   ....[1]....
        /*7fbc*/ 	.word	0x00000590


	//   ....[2]....
        /*7fc0*/ 	.word	0x000006f0


	//----- nvinfo : EIATTR_COOP_GROUP_MASK_REGIDS
	.align		4
.L_24:
        /*7fc4*/ 	.byte	0x04, 0x29
        /*7fc6*/ 	.short	(.L_26 - .L_25)


	//   ....[0]....
.L_25:
        /*7fc8*/ 	.word	0xffffffff


	//   ....[1]....
        /*7fcc*/ 	.word	0xffffffff


	//   ....[2]....
        /*7fd0*/ 	.word	0xffffffff


	//   ....[3]....
        /*7fd4*/ 	.word	0xffffffff


	//   ....[4]....
        /*7fd8*/ 	.word	0xffffffff


	//   ....[5]....
        /*7fdc*/ 	.word	0xffffffff


	//----- nvinfo : EIATTR_COOP_GROUP_INSTR_OFFSETS
	.align		4
.L_26:
        /*7fe0*/ 	.byte	0x04, 0x28
        /*7fe2*/ 	.short	(.L_28 - .L_27)


	//   ....[0]....
.L_27:
        /*7fe4*/ 	.word	0x00000070


	//   ....[1]....
        /*7fe8*/ 	.word	0x00000080


	//   ....[2]....
        /*7fec*/ 	.word	0x000001a0


	//   ....[3]....
        /*7ff0*/ 	.word	0x000003e0


	//   ....[4]....
        /*7ff4*/ 	.word	0x00000860


	//   ....[5]....
        /*7ff8*/ 	.word	0x000029b0


	//----- nvinfo : EIATTR_REG_RECONFIG
	.align		4
.L_28:
        /*7ffc*/ 	.byte	0x01, 0x54
	.zero		2


	//----- nvinfo : EIATTR_MBARRIER_INSTR_OFFSETS
	.align		4
        /*8000*/ 	.byte	0x04, 0x39
        /*8002*/ 	.short	(.L_30 - .L_29)


	//   ....[0]....
.L_29:
        /*8004*/ 	.word	0x00000320
        /*8008*/ 	.word	0x000000ff
        /*800c*/ 	.word	0x00000000
        /*8010*/ 	.short	0x0100
        /*8012*/ 	.byte	0x09
	.zero		1


	//   ....[1]....
        /*8014*/ 	.word	0x00000330
        /*8018*/ 	.word	0x000000ff
        /*801c*/ 	.word	0x00000028
        /*8020*/ 	.short	0x0100
        /*8022*/ 	.byte	0x09
	.zero		1


	//   ....[2]....
        /*8024*/ 	.word	0x00000340
        /*8028*/ 	.word	0x000000ff
        /*802c*/ 	.word	0x00000008
        /*8030*/ 	.short	0x0100
        /*8032*/ 	.byte	0x09
	.zero		1


	//   ....[3]....
        /*8034*/ 	.word	0x00000350
        /*8038*/ 	.word	0x000000ff
        /*803c*/ 	.word	0x00000030
        /*8040*/ 	.short	0x0100
        /*8042*/ 	.byte	0x09
	.zero		1


	//   ....[4]....
        /*8044*/ 	.word	0x00000360
        /*8048*/ 	.word	0x000000ff
        /*804c*/ 	.word	0x00000010
        /*8050*/ 	.short	0x0100
        /*8052*/ 	.byte	0x09
	.zero		1


	//   ....[5]....
        /*8054*/ 	.word	0x00000370
        /*8058*/ 	.word	0x000000ff
        /*805c*/ 	.word	0x00000038
        /*8060*/ 	.short	0x0100
        /*8062*/ 	.byte	0x09
	.zero		1


	//   ....[6]....
        /*8064*/ 	.word	0x00000380
        /*8068*/ 	.word	0x000000ff
        /*806c*/ 	.word	0x00000018
        /*8070*/ 	.short	0x0100
        /*8072*/ 	.byte	0x09
	.zero		1


	//   ....[7]....
        /*8074*/ 	.word	0x00000390
        /*8078*/ 	.word	0x000000ff
        /*807c*/ 	.word	0x00000040
        /*8080*/ 	.short	0x0100
        /*8082*/ 	.byte	0x09
	.zero		1


	//   ....[8]....
        /*8084*/ 	.word	0x000003a0
        /*8088*/ 	.word	0x000000ff
        /*808c*/ 	.word	0x00000020
        /*8090*/ 	.short	0x0100
        /*8092*/ 	.byte	0x09
	.zero		1


	//   ....[9]....
        /*8094*/ 	.word	0x000003b0
        /*8098*/ 	.word	0x000000ff
        /*809c*/ 	.word	0x00000048
        /*80a0*/ 	.short	0x0100
        /*80a2*/ 	.byte	0x09
	.zero		1


	//   ....[10]....
        /*80a4*/ 	.word	0x00000780
        /*80a8*/ 	.word	0x000000ff
        /*80ac*/ 	.word	0x00000060
        /*80b0*/ 	.short	0x0100
        /*80b2*/ 	.byte	0x06
	.zero		1


	//   ....[11]....
        /*80b4*/ 	.word	0x00000800
        /*80b8*/ 	.word	0x000000ff
        /*80bc*/ 	.word	0x00000068
        /*80c0*/ 	.short	0x0100
        /*80c2*/ 	.byte	0x06
	.zero		1


	//   ....[12]....
        /*80c4*/ 	.word	0x00002da0
        /*80c8*/ 	.word	0x000000ff
        /*80cc*/ 	.word	0x00000000
        /*80d0*/ 	.short	0x010a
        /*80d2*/ 	.byte	0x06
	.zero		1


	//   ....[13]....
        /*80d4*/ 	.word	0x00002de0
        /*80d8*/ 	.word	0x000000ff
        /*80dc*/ 	.word	0x00000000
        /*80e0*/ 	.short	0x010a
        /*80e2*/ 	.byte	0x06
	.zero		1


	//   ....[14]....
        /*80e4*/ 	.word	0x000090f0
        /*80e8*/ 	.word	0x000000ff
        /*80ec*/ 	.word	0x00000000
        /*80f0*/ 	.short	0x010a
        /*80f2*/ 	.byte	0x10
	.zero		1


	//   ....[15]....
        /*80f4*/ 	.word	0x00009130
        /*80f8*/ 	.word	0x000000ff
        /*80fc*/ 	.word	0x00000000
        /*8100*/ 	.short	0x010a
        /*8102*/ 	.byte	0x10
	.zero		1


	//   ....[16]....
        /*8104*/ 	.word	0x00011980
        /*8108*/ 	.word	0x00000000
        /*810c*/ 	.word	0x00000000
        /*8110*/ 	.short	0x0101
        /*8112*/ 	.byte	0x3f
	.zero		1


	//   ....[17]....
        /*8114*/ 	.word	0x000154a0
        /*8118*/ 	.word	0x00000000
        /*811c*/ 	.word	0x00000000
        /*8120*/ 	.short	0x0101
        /*8122*/ 	.byte	0x3f
	.zero		1


	//   ....[18]....
        /*8124*/ 	.word	0x00028f10
        /*8128*/ 	.word	0x0000000c
        /*812c*/ 	.word	0x00000028
        /*8130*/ 	.short	0x010a
        /*8132*/ 	.byte	0x3f
	.zero		1


	//   ....[19]....
        /*8134*/ 	.word	0x00029270
        /*8138*/ 	.word	0x00000002
        /*813c*/ 	.word	0x00000068
        /*8140*/ 	.short	0x0101
        /*8142*/ 	.byte	0x3f
	.zero		1


	//   ....[20]....
        /*8144*/ 	.word	0x00029a20
        /*8148*/ 	.word	0x00000003
        /*814c*/ 	.word	0x00000000
        /*8150*/ 	.short	0x010a
        /*8152*/ 	.byte	0x3f
	.zero		1


	//   ....[21]....
        /*8154*/ 	.word	0x00029ab0
        /*8158*/ 	.word	0x00000003
        /*815c*/ 	.word	0x00000000
        /*8160*/ 	.short	0x010a
        /*8162*/ 	.byte	0x3f
	.zero		1


	//   ....[22]....
        /*8164*/ 	.word	0x00029b40
        /*8168*/ 	.word	0x00000003
        /*816c*/ 	.word	0x00000000
        /*8170*/ 	.short	0x010a
        /*8172*/ 	.byte	0x3f
	.zero		1


	//   ....[23]....
        /*8174*/ 	.word	0x00029bd0
        /*8178*/ 	.word	0x00000003
        /*817c*/ 	.word	0x00000000
        /*8180*/ 	.short	0x010a
        /*8182*/ 	.byte	0x3f
	.zero		1


	//   ....[24]....
        /*8184*/ 	.word	0x00029c60
        /*8188*/ 	.word	0x00000003
        /*818c*/ 	.word	0x00000000
        /*8190*/ 	.short	0x010a
        /*8192*/ 	.byte	0x3f
	.zero		1


	//   ....[25]....
        /*8194*/ 	.word	0x00029cd0
        /*8198*/ 	.word	0x00000003
        /*819c*/ 	.word	0x00000000
        /*81a0*/ 	.short	0x010a
        /*81a2*/ 	.byte	0x3f
	.zero		1


	//   ....[26]....
        /*81a4*/ 	.word	0x00029d40
        /*81a8*/ 	.word	0x00000002
        /*81ac*/ 	.word	0x00000000
        /*81b0*/ 	.short	0x010a
        /*81b2*/ 	.byte	0x3f
	.zero		1


	//   ....[27]....
        /*81b4*/ 	.word	0x00029e20
        /*81b8*/ 	.word	0x0000000c
        /*81bc*/ 	.word	0x00000028
        /*81c0*/ 	.short	0x010a
        /*81c2*/ 	.byte	0x3f
	.zero		1


	//   ....[28]....
        /*81c4*/ 	.word	0x00029ef0
        /*81c8*/ 	.word	0x00000003
        /*81cc*/ 	.word	0x00000000
        /*81d0*/ 	.short	0x010a
        /*81d2*/ 	.byte	0x3f
	.zero		1


	//   ....[29]....
        /*81d4*/ 	.word	0x00029f40
        /*81d8*/ 	.word	0x00000003
        /*81dc*/ 	.word	0x00000000
        /*81e0*/ 	.short	0x010a
        /*81e2*/ 	.byte	0x3f
	.zero		1


	//   ....[30]....
        /*81e4*/ 	.word	0x00029f90
        /*81e8*/ 	.word	0x00000003
        /*81ec*/ 	.word	0x00000000
        /*81f0*/ 	.short	0x010a
        /*81f2*/ 	.byte	0x3f
	.zero		1


	//   ....[31]....
        /*81f4*/ 	.word	0x00029fe0
        /*81f8*/ 	.word	0x00000003
        /*81fc*/ 	.word	0x00000000
        /*8200*/ 	.short	0x010a
        /*8202*/ 	.byte	0x3f
	.zero		1


	//----- nvinfo : EIATTR_NUM_MBARRIERS
	.align		4
.L_30:
        /*8204*/ 	.byte	0x03, 0x38
        /*8206*/ 	.short	0x000c


	//----- nvinfo : EIATTR_EXIT_INSTR_OFFSETS
	.align		4
        /*8208*/ 	.byte	0x04, 0x1c
        /*820a*/ 	.short	(.L_32 - .L_31)


	//   ....[0]....
.L_31:
        /*820c*/ 	.word	0x000009f0


	//   ....[1]....
        /*8210*/ 	.word	0x00001290


	//   ....[2]....
        /*8214*/ 	.word	0x000285f0


	//   ....[3]....
        /*8218*/ 	.word	0x00028b90


	//   ....[4]....
        /*821c*/ 	.word	0x00029cb0


	//----- nvinfo : EIATTR_MAX_THREADS
	.align		4
.L_32:
        /*8220*/ 	.byte	0x04, 0x05
        /*8222*/ 	.short	(.L_34 - .L_33)
.L_33:
        /*8224*/ 	.word	0x00000180
        /*8228*/ 	.word	0x00000001
        /*822c*/ 	.word	0x00000001


	//----- nvinfo : EIATTR_CRS_STACK_SIZE
	.align		4
.L_34:
        /*8230*/ 	.byte	0x04, 0x1e
        /*8232*/ 	.short	(.L_36 - .L_35)
.L_35:
        /*8234*/ 	.word	0x00000000


	//----- nvinfo : EIATTR_CBANK_PARAM_SIZE
	.align		4
.L_36:
        /*8238*/ 	.byte	0x03, 0x19
        /*823a*/ 	.short	0x0470


	//----- nvinfo : EIATTR_PARAM_CBANK
	.align		4
        /*823c*/ 	.byte	0x04, 0x0a
        /*823e*/ 	.short	(.L_38 - .L_37)
	.align		4
.L_37:
        /*8240*/ 	.word	index@(.nv.constant0._ZN7cutlass13device_kernelINS_4gemm6kernel13GemmUniversalIN4cute5tupleIJiiiiEEENS1_10collective13CollectiveMmaINS1_37MainloopSm90TmaGmmaWarpSpecializedFP8ILi5ENS5_IJNS4_1CILi2EEENSA_ILi1EEESC_EEENS1_35KernelTmaWarpSpecializedCooperativeEEENS5_IJNSA_ILi256EEESG_NSA_ILi128EEEEEENS_12float_e4m3_tENS5_IJlSC_lEEESJ_SK_NS4_8TiledMMAINS4_8MMA_AtomIJNS4_4SM904GMMA31MMA_64x256x32_F32E4M3E4M3_SS_TNILNSO_7ScaleInE1ELSQ_1EEEEEENS4_6LayoutISD_NS5_IJSC_NSA_ILi0EEESU_EEEEENS5_IJNS4_10UnderscoreESX_SX_EEEEENS4_13SM90_TMA_LOADENS4_14ComposedLayoutINS4_7SwizzleILi3ELi4ELi3EEENS4_18smem_ptr_flag_bitsILi8EEENST_INS5_IJNSA_ILi8EEESH_EEENS5_IJSH_SC_EEEEEEEvNS4_8identityENS4_23SM90_TMA_LOAD_MULTICASTES1A_vS1B_EENS_8epilogue10collective6detail29Sm90TmaWarpSpecializedAdapterINS1F_15DefaultEpilogueISJ_SK_SK_NS1E_6thread17LinearCombinationISJ_Li1EffLNS1J_9ScaleType4KindE0ELNS_15FloatRoundStyleE2ESJ_EENS1_15EpilogueDefaultEEEEEvvEEEEvNT_6ParamsE)
        /*8244*/ 	.short	0x0210
        /*8246*/ 	.short	0x0470


	//----- nvinfo : EIATTR_SW_WAR
	.align		4
.L_38:
        /*8248*/ 	.byte	0x04, 0x36
        /*824a*/ 	.short	(.L_40 - .L_39)
.L_39:
        /*824c*/ 	.word	0x00000008
.L_40:


//--------------------- .nv.callgraph             --------------------------
	.section	.nv.callgraph,"",@"SHT_CUDA_CALLGRAPH"
	.align	4
	.sectionentsize	8
	.align		4
        /*0000*/ 	.word	0x00000000
	.align		4
        /*0004*/ 	.word	0xffffffff
	.align		4
        /*0008*/ 	.word	0x00000000
	.align		4
        /*000c*/ 	.word	0xfffffffe
	.align		4
        /*0010*/ 	.word	0x00000000
	.align		4
        /*0014*/ 	.word	0xfffffffd
	.align		4
        /*0018*/ 	.word	0x00000000
	.align		4
        /*001c*/ 	.word	0xfffffffc


//--------------------- .nv.constant4             --------------------------
	.section	.nv.constant4,"a",@progbits
	.align	8
	.align		8
.nv.constant4:
        /*0000*/ 	.dword	_ZN39_INTERNAL_8900f95d_4_k_cu_0a44089c_56844cuda3std3__45__cpo5beginE
	.align		8
        /*0008*/ 	.dword	_ZN39_INTERNAL_8900f95d_4_k_cu_0a44089c_56844cuda3std3__45__cpo3endE
	.align		8
        /*0010*/ 	.dword	_ZN39_INTERNAL_8900f95d_4_k_cu_0a44089c_56844cuda3std3__45__cpo6cbeginE
	.align		8
        /*0018*/ 	.dword	_ZN39_INTERNAL_8900f95d_4_k_cu_0a44089c_56844cuda3std3__45__cpo4cendE
	.align		8
        /*0020*/ 	.dword	_ZN39_INTERNAL_8900f95d_4_k_cu_0a44089c_56844cuda3std3__441_GLOBAL__N__8900f95d_4_k_cu_0a44089c_56846ignoreE
	.align		8
        /*0028*/ 	.dword	_ZN39_INTERNAL_8900f95d_4_k_cu_0a44089c_56844cuda3std3__419piecewise_constructE
	.align		8
        /*0030*/ 	.dword	_ZN39_INTERNAL_8900f95d_4_k_cu_0a44089c_56844cuda3std3__48in_placeE
	.align		8
        /*0038*/ 	.dword	_ZN39_INTERNAL_8900f95d_4_k_cu_0a44089c_56844cuda3std6ranges3__45__cpo4swapE
	.align		8
        /*0040*/ 	.dword	_ZN39_INTERNAL_8900f95d_4_k_cu_0a44089c_56844cuda3std6ranges3__45__cpo9iter_moveE
	.align		8
        /*0048*/ 	.dword	_ZN39_INTERNAL_8900f95d_4_k_cu_0a44089c_56844cute7productE
	.align		8
        /*0050*/ 	.dword	_ZN39_INTERNAL_8900f95d_4_k_cu_0a44089c_56844cute1_E


//--------------------- .text._ZN7cutlass13device_kernelINS_4gemm6kernel13GemmUniversalIN4cute5tupleIJiiiiEEENS1_10collective13CollectiveMmaINS1_37MainloopSm90TmaGmmaWarpSpecializedFP8ILi5ENS5_IJNS4_1CILi2EEENSA_ILi1EEESC_EEENS1_35KernelTmaWarpSpecializedCooperativeEEENS5_IJNSA_ILi256EEESG_NSA_ILi128EEEEEENS_12float_e4m3_tENS5_IJlSC_lEEESJ_SK_NS4_8TiledMMAINS4_8MMA_AtomIJNS4_4SM904GMMA31MMA_64x256x32_F32E4M3E4M3_SS_TNILNSO_7ScaleInE1ELSQ_1EEEEEENS4_6LayoutISD_NS5_IJSC_NSA_ILi0EEESU_EEEEENS5_IJNS4_10UnderscoreESX_SX_EEEEENS4_13SM90_TMA_LOADENS4_14ComposedLayoutINS4_7SwizzleILi3ELi4ELi3EEENS4_18smem_ptr_flag_bitsILi8EEENST_INS5_IJNSA_ILi8EEESH_EEENS5_IJSH_SC_EEEEEEEvNS4_8identityENS4_23SM90_TMA_LOAD_MULTICASTES1A_vS1B_EENS_8epilogue10collective6detail29Sm90TmaWarpSpecializedAdapterINS1F_15DefaultEpilogueISJ_SK_SK_NS1E_6thread17LinearCombinationISJ_Li1EffLNS1J_9ScaleType4KindE0ELNS_15FloatRoundStyleE2ESJ_EENS1_15EpilogueDefaultEEEEEvvEEEEvNT_6ParamsE --------------------------
	.section	.text._ZN7cutlass13device_kernelINS_4gemm6kernel13GemmUniversalIN4cute5tupleIJiiiiEEENS1_10collective13CollectiveMmaINS1_37MainloopSm90TmaGmmaWarpSpecializedFP8ILi5ENS5_IJNS4_1CILi2EEENSA_ILi1EEESC_EEENS1_35KernelTmaWarpSpecializedCooperativeEEENS5_IJNSA_ILi256EEESG_NSA_ILi128EEEEEENS_12float_e4m3_tENS5_IJlSC_lEEESJ_SK_NS4_8TiledMMAINS4_8MMA_AtomIJNS4_4SM904GMMA31MMA_64x256x32_F32E4M3E4M3_SS_TNILNSO_7ScaleInE1ELSQ_1EEEEEENS4_6LayoutISD_NS5_IJSC_NSA_ILi0EEESU_EEEEENS5_IJNS4_10UnderscoreESX_SX_EEEEENS4_13SM90_TMA_LOADENS4_14ComposedLayoutINS4_7SwizzleILi3ELi4ELi3EEENS4_18smem_ptr_flag_bitsILi8EEENST_INS5_IJNSA_ILi8EEESH_EEENS5_IJSH_SC_EEEEEEEvNS4_8identityENS4_23SM90_TMA_LOAD_MULTICASTES1A_vS1B_EENS_8epilogue10collective6detail29Sm90TmaWarpSpecializedAdapterINS1F_15DefaultEpilogueISJ_SK_SK_NS1E_6thread17LinearCombinationISJ_Li1EffLNS1J_9ScaleType4KindE0ELNS_15FloatRoundStyleE2ESJ_EENS1_15EpilogueDefaultEEEEEvvEEEEvNT_6ParamsE,"ax",@progbits
	.align	128
.text._ZN7cutlass13device_kernelINS_4gemm6kernel13GemmUniversalIN4cute5tupleIJiiiiEEENS1_10collective13CollectiveMmaINS1_37MainloopSm90TmaGmmaWarpSpecializedFP8ILi5ENS5_IJNS4_1CILi2EEENSA_ILi1EEESC_EEENS1_35KernelTmaWarpSpecializedCooperativeEEENS5_IJNSA_ILi256EEESG_NSA_ILi128EEEEEENS_12float_e4m3_tENS5_IJlSC_lEEESJ_SK_NS4_8TiledMMAINS4_8MMA_AtomIJNS4_4SM904GMMA31MMA_64x256x32_F32E4M3E4M3_SS_TNILNSO_7ScaleInE1ELSQ_1EEEEEENS4_6LayoutISD_NS5_IJSC_NSA_ILi0EEESU_EEEEENS5_IJNS4_10UnderscoreESX_SX_EEEEENS4_13SM90_TMA_LOADENS4_14ComposedLayoutINS4_7SwizzleILi3ELi4ELi3EEENS4_18smem_ptr_flag_bitsILi8EEENST_INS5_IJNSA_ILi8EEESH_EEENS5_IJSH_SC_EEEEEEEvNS4_8identityENS4_23SM90_TMA_LOAD_MULTICASTES1A_vS1B_EENS_8epilogue10collective6detail29Sm90TmaWarpSpecializedAdapterINS1F_15DefaultEpilogueISJ_SK_SK_NS1E_6thread17LinearCombinationISJ_Li1EffLNS1J_9ScaleType4KindE0ELNS_15FloatRoundStyleE2ESJ_EENS1_15EpilogueDefaultEEEEEvvEEEEvNT_6ParamsE:
        .type           _ZN7cutlass13device_kernelINS_4gemm6kernel13GemmUniversalIN4cute5tupleIJiiiiEEENS1_10collective13CollectiveMmaINS1_37MainloopSm90TmaGmmaWarpSpecializedFP8ILi5ENS5_IJNS4_1CILi2EEENSA_ILi1EEESC_EEENS1_35KernelTmaWarpSpecializedCooperativeEEENS5_IJNSA_ILi256EEESG_NSA_ILi128EEEEEENS_12float_e4m3_tENS5_IJlSC_lEEESJ_SK_NS4_8TiledMMAINS4_8MMA_AtomIJNS4_4SM904GMMA31MMA_64x256x32_F32E4M3E4M3_SS_TNILNSO_7ScaleInE1ELSQ_1EEEEEENS4_6LayoutISD_NS5_IJSC_NSA_ILi0EEESU_EEEEENS5_IJNS4_10UnderscoreESX_SX_EEEEENS4_13SM90_TMA_LOADENS4_14ComposedLayoutINS4_7SwizzleILi3ELi4ELi3EEENS4_18smem_ptr_flag_bitsILi8EEENST_INS5_IJNSA_ILi8EEESH_EEENS5_IJSH_SC_EEEEEEEvNS4_8identityENS4_23SM90_TMA_LOAD_MULTICASTES1A_vS1B_EENS_8epilogue10collective6detail29Sm90TmaWarpSpecializedAdapterINS1F_15DefaultEpilogueISJ_SK_SK_NS1E_6thread17LinearCombinationISJ_Li1EffLNS1J_9ScaleType4KindE0ELNS_15FloatRoundStyleE2ESJ_EENS1_15EpilogueDefaultEEEEEvvEEEEvNT_6ParamsE,@function
        .size           _ZN7cutlass13device_kernelINS_4gemm6kernel13GemmUniversalIN4cute5tupleIJiiiiEEENS1_10collective13CollectiveMmaINS1_37MainloopSm90TmaGmmaWarpSpecializedFP8ILi5ENS5_IJNS4_1CILi2EEENSA_ILi1EEESC_EEENS1_35KernelTmaWarpSpecializedCooperativeEEENS5_IJNSA_ILi256EEESG_NSA_ILi128EEEEEENS_12float_e4m3_tENS5_IJlSC_lEEESJ_SK_NS4_8TiledMMAINS4_8MMA_AtomIJNS4_4SM904GMMA31MMA_64x256x32_F32E4M3E4M3_SS_TNILNSO_7ScaleInE1ELSQ_1EEEEEENS4_6LayoutISD_NS5_IJSC_NSA_ILi0EEESU_EEEEENS5_IJNS4_10UnderscoreESX_SX_EEEEENS4_13SM90_TMA_LOADENS4_14ComposedLayoutINS4_7SwizzleILi3ELi4ELi3EEENS4_18smem_ptr_flag_bitsILi8EEENST_INS5_IJNSA_ILi8EEESH_EEENS5_IJSH_SC_EEEEEEEvNS4_8identityENS4_23SM90_TMA_LOAD_MULTICASTES1A_vS1B_EENS_8epilogue10collective6detail29Sm90TmaWarpSpecializedAdapterINS1F_15DefaultEpilogueISJ_SK_SK_NS1E_6thread17LinearCombinationISJ_Li1EffLNS1J_9ScaleType4KindE0ELNS_15FloatRoundStyleE2ESJ_EENS1_15EpilogueDefaultEEEEEvvEEEEvNT_6ParamsE,(.L_x_592 - _ZN7cutlass13device_kernelINS_4gemm6kernel13GemmUniversalIN4cute5tupleIJiiiiEEENS1_10collective13CollectiveMmaINS1_37MainloopSm90TmaGmmaWarpSpecializedFP8ILi5ENS5_IJNS4_1CILi2EEENSA_ILi1EEESC_EEENS1_35KernelTmaWarpSpecializedCooperativeEEENS5_IJNSA_ILi256EEESG_NSA_ILi128EEEEEENS_12float_e4m3_tENS5_IJlSC_lEEESJ_SK_NS4_8TiledMMAINS4_8MMA_AtomIJNS4_4SM904GMMA31MMA_64x256x32_F32E4M3E4M3_SS_TNILNSO_7ScaleInE1ELSQ_1EEEEEENS4_6LayoutISD_NS5_IJSC_NSA_ILi0EEESU_EEEEENS5_IJNS4_10UnderscoreESX_SX_EEEEENS4_13SM90_TMA_LOADENS4_14ComposedLayoutINS4_7SwizzleILi3ELi4ELi3EEENS4_18smem_ptr_flag_bitsILi8EEENST_INS5_IJNSA_ILi8EEESH_EEENS5_IJSH_SC_EEEEEEEvNS4_8identityENS4_23SM90_TMA_LOAD_MULTICASTES1A_vS1B_EENS_8epilogue10collective6detail29Sm90TmaWarpSpecializedAdapterINS1F_15DefaultEpilogueISJ_SK_SK_NS1E_6thread17LinearCombinationISJ_Li1EffLNS1J_9ScaleType4KindE0ELNS_15FloatRoundStyleE2ESJ_EENS1_15EpilogueDefaultEEEEEvvEEEEvNT_6ParamsE)
        .other          _ZN7cutlass13device_kernelINS_4gemm6kernel13GemmUniversalIN4cute5tupleIJiiiiEEENS1_10collective13CollectiveMmaINS1_37MainloopSm90TmaGmmaWarpSpecializedFP8ILi5ENS5_IJNS4_1CILi2EEENSA_ILi1EEESC_EEENS1_35KernelTmaWarpSpecializedCooperativeEEENS5_IJNSA_ILi256EEESG_NSA_ILi128EEEEEENS_12float_e4m3_tENS5_IJlSC_lEEESJ_SK_NS4_8TiledMMAINS4_8MMA_AtomIJNS4_4SM904GMMA31MMA_64x256x32_F32E4M3E4M3_SS_TNILNSO_7ScaleInE1ELSQ_1EEEEEENS4_6LayoutISD_NS5_IJSC_NSA_ILi0EEESU_EEEEENS5_IJNS4_10UnderscoreESX_SX_EEEEENS4_13SM90_TMA_LOADENS4_14ComposedLayoutINS4_7SwizzleILi3ELi4ELi3EEENS4_18smem_ptr_flag_bitsILi8EEENST_INS5_IJNSA_ILi8EEESH_EEENS5_IJSH_SC_EEEEEEEvNS4_8identityENS4_23SM90_TMA_LOAD_MULTICASTES1A_vS1B_EENS_8epilogue10collective6detail29Sm90TmaWarpSpecializedAdapterINS1F_15DefaultEpilogueISJ_SK_SK_NS1E_6thread17LinearCombinationISJ_Li1EffLNS1J_9ScaleType4KindE0ELNS_15FloatRoundStyleE2ESJ_EENS1_15EpilogueDefaultEEEEEvvEEEEvNT_6ParamsE,@"STO_CUDA_ENTRY STV_DEFAULT"
_ZN7cutlass13device_kernelINS_4gemm6kernel13GemmUniversalIN4cute5tupleIJiiiiEEENS1_10collective13CollectiveMmaINS1_37MainloopSm90TmaGmmaWarpSpecializedFP8ILi5ENS5_IJNS4_1CILi2EEENSA_ILi1EEESC_EEENS1_35KernelTmaWarpSpecializedCooperativeEEENS5_IJNSA_ILi256EEESG_NSA_ILi128EEEEEENS_12float_e4m3_tENS5_IJlSC_lEEESJ_SK_NS4_8TiledMMAINS4_8MMA_AtomIJNS4_4SM904GMMA31MMA_64x256x32_F32E4M3E4M3_SS_TNILNSO_7ScaleInE1ELSQ_1EEEEEENS4_6LayoutISD_NS5_IJSC_NSA_ILi0EEESU_EEEEENS5_IJNS4_10UnderscoreESX_SX_EEEEENS4_13SM90_TMA_LOADENS4_14ComposedLayoutINS4_7SwizzleILi3ELi4ELi3EEENS4_18smem_ptr_flag_bitsILi8EEENST_INS5_IJNSA_ILi8EEESH_EEENS5_IJSH_SC_EEEEEEEvNS4_8identityENS4_23SM90_TMA_LOAD_MULTICASTES1A_vS1B_EENS_8epilogue10collective6detail29Sm90TmaWarpSpecializedAdapterINS1F_15DefaultEpilogueISJ_SK_SK_NS1E_6thread17LinearCombinationISJ_Li1EffLNS1J_9ScaleType4KindE0ELNS_15FloatRoundStyleE2ESJ_EENS1_15EpilogueDefaultEEEEEvvEEEEvNT_6ParamsE:
[----:B------:R-:W0:Y:S02]  /*0000*/  LDC R1, c[0x0][0x28] ;  /* 0x00000a00ff017b82 */ /* 0x000e240000000800 */
[----:B0-----:R-:W-:Y:S01]  /*0010*/  VIADD R1, R1, 0xfffff338 ;  /* 0xfffff33801017836 */ /* 0x001fe20000000000 */
[----:B------:R-:W0:Y:S01]  /*0020*/  S2R R4, SR_TID.X ;  /* 0x0000000000047919 */ /* 0x000e220000002100 */
[----:B------:R-:W-:Y:S01]  /*0030*/  ELECT P0, URZ, PT ;  /* 0x00000000003f782f */ /* 0x000fe20003800000 */
[----:B------:R-:W-:Y:S01]  /*0040*/  BSSY B0, `(.L_x_0) ;  /* 0x0000015000007945 */ /* 0x000fe20003800000 */
[--C-:B0-----:R-:W-:Y:S02]  /*0050*/  SHF.R.U32.HI R0, RZ, 0x5, R4.reuse ;  /* 0x00000005ff007819 */ /* 0x101fe40000011604 */
[----:B------:R-:W-:-:S03]  /*0060*/  SHF.R.U32.HI R2, RZ, 0x7, R4 ;  /* 0x00000007ff027819 */ /* 0x000fc60000011604 */
[----:B------:R-:W0:Y:S04]  /*0070*/  SHFL.IDX PT, R3, R0, RZ, 0x1f ;  /* 0x00001fff00037589 */ /* 0x000e2800000e0000 */
[----:B------:R-:W1:Y:S01]  /*0080*/  SHFL.IDX PT, R2, R2, RZ, 0x1f ;  /* 0x00001fff02027589 */ /* 0x000e6200000e0000 */
[----:B0-----:R-:W-:Y:S02]  /*0090*/  R2UR UR4, R3 ;  /* 0x00000000030472ca */ /* 0x001fe400000e0000 */
[----:B-1----:R-:W-:-:S11]  /*00a0*/  R2UR UR6, R2 ;  /* 0x00000000020672ca */ /* 0x002fd600000e0000 */
[----:B------:R-:W-:Y:S02]  /*00b0*/  USHF.R.S32.HI UR5, URZ, 0x1f, UR4 ;  /* 0x0000001f3f057899 */ /* 0x000fe40008011404 */
[----:B------:R-:W-:Y:S02]  /*00c0*/  ISETP.NE.OR P0, PT, RZ, UR4, !P0 ;  /* 0x00000004ff007c0c */ /* 0x000fe4000c705670 */
[----:B------:R-:W-:-:S04]  /*00d0*/  ULEA.HI UR5, UR5, UR4, URZ, 0x2 ;  /* 0x0000000405057291 */ /* 0x000fc8000f8f103f */
[----:B------:R-:W-:-:S04]  /*00e0*/  ULOP3.LUT UR5, UR5, 0xfffffffc, URZ, 0xc0, !UPT ;  /* 0xfffffffc05057892 */ /* 0x000fc8000f8ec03f */
[----:B------:R-:W-:-:S03]  /*00f0*/  UIADD3 UR8, UR4, -UR5, URZ ;  /* 0x8000000504087290 */ /* 0x000fc6000fffe03f */
[----:B------:R-:W-:Y:S09]  /*0100*/  @P0 BRA `(.L_x_1) ;  /* 0x0000000000200947 */ /* 0x000ff20003800000 */
[----:B------:R-:W-:Y:S02]  /*0110*/  ULDC.64 UR4, c[0x0][0x198] ;  /* 0x0000660000047ab9 */ /* 0x000fe40000000a00 */
[----:B------:R-:W-:Y:S02]  /*0120*/  UIADD3 UR10, UP0, UR4, 0xf0, URZ ;  /* 0x000000f0040a7890 */ /* 0x000fe4000ff1e03f */
[----:B------:R-:W-:Y:S02]  /*0130*/  UIADD3 UR4, UP1, UR4, 0x1f0, URZ ;  /* 0x000001f004047890 */ /* 0x000fe4000ff3e03f */
[----:B------:R-:W-:Y:S02]  /*0140*/  UIADD3.X UR11, URZ, UR5, URZ, UP0, !UPT ;  /* 0x000000053f0b7290 */ /* 0x000fe400087fe43f */
[----:B------:R-:W-:-:S07]  /*0150*/  UIADD3.X UR5, URZ, UR5, URZ, UP1, !UPT ;  /* 0x000000053f057290 */ /* 0x000fce0008ffe43f */
[----:B------:R0:W-:Y:S02]  /*0160*/  UTMACCTL.PF [UR10] ;  /* 0x000000000a0079b9 */ /* 0x0001e40008040000 */
[----:B------:R0:W-:Y:S02]  /*0170*/  UTMACCTL.PF [UR4] ;  /* 0x00000000040079b9 */ /* 0x0001e40008040000 */
[----:B0-----:R-:W-:Y:S01]  /*0180*/  NOP ;  /* 0x0000000000007918 */ /* 0x001fe20000000000 */
.L_x_1:
[----:B------:R-:W-:Y:S05]  /*0190*/  BSYNC B0 ;  /* 0x0000000000007941 */ /* 0x000fea0003800000 */
.L_x_0:
[----:B------:R-:W0:Y:S01]  /*01a0*/  SHFL.IDX PT, R3, R0, RZ, 0x1f ;  /* 0x00001fff00037589 */ /* 0x000e2200000e0000 */
[----:B------:R-:W-:Y:S01]  /*01b0*/  UISETP.NE.AND UP0, UPT, UR8, 0x3, UPT ;  /* 0x000000030800788c */ /* 0x000fe2000bf05270 */
[----:B------:R-:W-:Y:S01]  /*01c0*/  ISETP.NE.AND P1, PT, RZ, UR6, PT ;  /* 0x00000006ff007c0c */ /* 0x000fe2000bf25270 */
[----:B------:R-:W-:Y:S02]  /*01d0*/  UIADD3 UR10, UR6, -0x1, URZ ;  /* 0xffffffff060a7890 */ /* 0x000fe4000fffe03f */
[----:B------:R-:W-:Y:S02]  /*01e0*/  UISETP.EQ.OR UP0, UPT, UR8, URZ, !UP0 ;  /* 0x0000003f0800728c */ /* 0x000fe4000c702670 */
[----:B------:R-:W-:Y:S02]  /*01f0*/  UISETP.GE.U32.AND UP1, UPT, UR10, 0x2, UPT ;  /* 0x000000020a00788c */ /* 0x000fe4000bf26070 */
[----:B------:R-:W-:-:S04]  /*0200*/  UISETP.EQ.AND UP0, UPT, UR6, URZ, UP0 ;  /* 0x0000003f0600728c */ /* 0x000fc80008702270 */
[----:B------:R-:W-:-:S04]  /*0210*/  USEL UR13, URZ, 0x1, !UP0 ;  /* 0x000000013f0d7887 */ /* 0x000fc8000c000000 */
[----:B------:R-:W-:Y:S01]  /*0220*/  USEL UR13, UR13, 0x2, UP1 ;  /* 0x000000020d0d7887 */ /* 0x000fe20008800000 */
[----:B0-----:R-:W-:-:S13]  /*0230*/  ISETP.NE.AND P0, PT, R3, RZ, PT ;  /* 0x000000ff0300720c */ /* 0x001fda0003f05270 */
[----:B------:R-:W-:Y:S05]  /*0240*/  @P0 BRA `(.L_x_2) ;  /* 0x0000000000600947 */ /* 0x000fea0003800000 */
[----:B------:R-:W0:Y:S01]  /*0250*/  S2UR UR9, SR_CgaCtaId ;  /* 0x00000000000979c3 */ /* 0x000e220000008800 */
[----:B------:R-:W-:Y:S01]  /*0260*/  UMOV UR4, 0x400 ;  /* 0x0000040000047882 */ /* 0x000fe20000000000 */
[----:B------:R-:W-:Y:S01]  /*0270*/  UMOV UR5, 0x1 ;  /* 0x0000000100057882 */ /* 0x000fe20000000000 */
[----:B------:R-:W-:Y:S01]  /*0280*/  UMOV UR6, 0x4 ;  /* 0x0000000400067882 */ /* 0x000fe20000000000 */
[----:B------:R-:W-:Y:S01]  /*0290*/  ELECT P0, URZ, PT ;  /* 0x00000000003f782f */ /* 0x000fe20003800000 */
[----:B------:R-:W-:-:S04]  /*02a0*/  UIADD3 UR6, -UR6, 0x100000, URZ ;  /* 0x0010000006067890 */ /* 0x000fc8000fffe13f */
[----:B------:R-:W-:Y:S02]  /*02b0*/  USHF.L.U32 UR7, UR6, 0xb, URZ ;  /* 0x0000000b06077899 */ /* 0x000fe4000800063f */
[----:B------:R-:W-:Y:S02]  /*02c0*/  USHF.L.U32 UR6, UR6, 0x1, URZ ;  /* 0x0000000106067899 */ /* 0x000fe4000800063f */
[----:B0-----:R-:W-:Y:S02]  /*02d0*/  ULEA UR9, UR9, UR4, 0x18 ;  /* 0x0000000409097291 */ /* 0x001fe4000f8ec03f */
[----:B------:R-:W-:-:S04]  /*02e0*/  UIADD3 UR4, -UR5, 0x100000, URZ ;  /* 0x0010000005047890 */ /* 0x000fc8000fffe13f */
[----:B------:R-:W-:Y:S02]  /*02f0*/  USHF.L.U32 UR5, UR4, 0xb, URZ ;  /* 0x0000000b04057899 */ /* 0x000fe4000800063f */
[----:B------:R-:W-:Y:S01]  /*0300*/  USHF.L.U32 UR4, UR4, 0x1, URZ ;  /* 0x0000000104047899 */ /* 0x000fe2000800063f */
[----:B------:R-:W0:Y:S11]  /*0310*/  FENCE.VIEW.ASYNC.S ;  /* 0x00000000000073c6 */ /* 0x000e360000000000 */
[----:B0-----:R0:W1:Y:S01]  /*0320*/  SYNCS.EXCH.64 URZ, [UR9], UR4 ;  /* 0x00000004093f75b2 */ /* 0x0010620008000100 */
[----:B------:R0:W2:Y:S01]  /*0330*/  SYNCS.EXCH.64 URZ, [UR9+0x28], UR6 ;  /* 0x00002806093f75b2 */ /* 0x0000a20008000100 */
[----:B------:R0:W3:Y:S01]  /*0340*/  SYNCS.EXCH.64 URZ, [UR9+0x8], UR4 ;  /* 0x00000804093f75b2 */ /* 0x0000e20008000100 */
[----:B------:R0:W4:Y:S01]  /*0350*/  SYNCS.EXCH.64 URZ, [UR9+0x30], UR6 ;  /* 0x00003006093f75b2 */ /* 0x0001220008000100 */
[----:B------:R0:W0:Y:S01]  /*0360*/  SYNCS.EXCH.64 URZ, [UR9+0x10], UR4 ;  /* 0x00001004093f75b2 */ /* 0x0000220008000100 */
[----:B------:R0:W0:Y:S01]  /*0370*/  SYNCS.EXCH.64 URZ, [UR9+0x38], UR6 ;  /* 0x00003806093f75b2 */ /* 0x0000220008000100 */
[----:B------:R0:W0:Y:S01]  /*0380*/  SYNCS.EXCH.64 URZ, [UR9+0x18], UR4 ;  /* 0x00001804093f75b2 */ /* 0x0000220008000100 */
[----:B------:R0:W0:Y:S01]  /*0390*/  SYNCS.EXCH.64 URZ, [UR9+0x40], UR6 ;  /* 0x00004006093f75b2 */ /* 0x0000220008000100 */
[----:B------:R0:W0:Y:S01]  /*03a0*/  SYNCS.EXCH.64 URZ, [UR9+0x20], UR4 ;  /* 0x00002004093f75b2 */ /* 0x0000220008000100 */
[----:B------:R0:W0:Y:S01]  /*03b0*/  SYNCS.EXCH.64 URZ, [UR9+0x48], UR6 ;  /* 0x00004806093f75b2 */ /* 0x0000220008000100 */
[----:B------:R-:W-:Y:S01]  /*03c0*/  NOP ;  /* 0x0000000000007918 */ /* 0x000fe20000000000 */
.L_x_2:
[----:B------:R-:W-:Y:S01]  /*03d0*/  SHF.R.S32.HI R2, RZ, 0x1f, R4 ;  /* 0x0000001fff027819 */ /* 0x000fe20000011404 */
[----:B------:R-:W5:Y:S01]  /*03e0*/  SHFL.IDX PT, R0, R0, RZ, 0x1f ;  /* 0x00001fff00007589 */ /* 0x000f6200000e0000 */
[----:B0-----:R-:W0:Y:S01]  /*03f0*/  S2UR UR9, SR_CTAID.X ;  /* 0x00000000000979c3 */ /* 0x001e220000002500 */
[----:B------:R-:W-:Y:S02]  /*0400*/  ELECT P0, URZ, PT ;  /* 0x00000000003f782f */ /* 0x000fe40003800000 */
[----:B------:R-:W-:Y:S01]  /*0410*/  LEA.HI R2, R2, R4, RZ, 0x7 ;  /* 0x0000000402027211 */ /* 0x000fe200078f38ff */
[----:B------:R-:W-:Y:S01]  /*0420*/  ULDC UR4, c[0x0][0x150] ;  /* 0x0000540000047ab9 */ /* 0x000fe20000000800 */
[----:B------:R-:W-:Y:S01]  /*0430*/  SHF.R.S32.HI R6, RZ, 0x1f, R3 ;  /* 0x0000001fff067819 */ /* 0x000fe20000011403 */
[----:B------:R-:W-:Y:S01]  /*0440*/  NOP ;  /* 0x0000000000007918 */ /* 0x000fe20000000000 */
[----:B------:R-:W-:Y:S01]  /*0450*/  LOP3.LUT R2, R2, 0xffffff80, RZ, 0xc0, !PT ;  /* 0xffffff8002027812 */ /* 0x000fe200078ec0ff */
[----:B------:R-:W-:Y:S01]  /*0460*/  NOP ;  /* 0x0000000000007918 */ /* 0x000fe20000000000 */
[----:B------:R-:W-:Y:S01]  /*0470*/  LEA.HI R6, R6, R3, RZ, 0x2 ;  /* 0x0000000306067211 */ /* 0x000fe200078f10ff */
[----:B------:R-:W1:Y:S02]  /*0480*/  LDC R8, c[0x0][0x144] ;  /* 0x00005100ff087b82 */ /* 0x000e640000000800 */
[----:B------:R-:W-:Y:S01]  /*0490*/  IMAD.IADD R4, R4, 0x1, -R2 ;  /* 0x0000000104047824 */ /* 0x000fe200078e0a02 */
[----:B------:R-:W-:Y:S01]  /*04a0*/  LOP3.LUT R6, R6, 0x3ffffffc, RZ, 0xc0, !PT ;  /* 0x3ffffffc06067812 */ /* 0x000fe200078ec0ff */
[----:B------:R-:W2:Y:S03]  /*04b0*/  S2R R2, SR_CTAID.Y ;  /* 0x0000000000027919 */ /* 0x000ea60000002600 */
[----:B------:R-:W-:Y:S01]  /*04c0*/  SHF.R.S32.HI R5, RZ, 0x1f, R4 ;  /* 0x0000001fff057819 */ /* 0x000fe20000011404 */
[----:B------:R-:W-:Y:S01]  /*04d0*/  IMAD.IADD R6, R3, 0x1, -R6 ;  /* 0x0000000103067824 */ /* 0x000fe200078e0a06 */
[----:B------:R-:W3:Y:S02]  /*04e0*/  LDC R13, c[0x0][0x148] ;  /* 0x00005200ff0d7b82 */ /* 0x000ee40000000800 */
[----:B------:R-:W-:-:S02]  /*04f0*/  LEA.HI R5, R5, R4, RZ, 0x3 ;  /* 0x0000000405057211 */ /* 0x000fc400078f18ff */
[----:B-----5:R-:W-:Y:S02]  /*0500*/  ISETP.NE.OR P0, PT, R0, RZ, !P0 ;  /* 0x000000ff0000720c */ /* 0x020fe40004705670 */
[--C-:B------:R-:W-:Y:S02]  /*0510*/  SHF.R.S32.HI R0, RZ, 0x3, R5.reuse ;  /* 0x00000003ff007819 */ /* 0x100fe40000011405 */
[----:B------:R-:W-:Y:S02]  /*0520*/  SHF.R.S32.HI R5, RZ, 0x1f, R5 ;  /* 0x0000001fff057819 */ /* 0x000fe40000011405 */
[----:B0-----:R-:W-:Y:S02]  /*0530*/  I2FP.F32.U32 R7, UR9 ;  /* 0x0000000900077c45 */ /* 0x001fe40008201000 */
[----:B------:R-:W-:-:S03]  /*0540*/  LEA.HI R5, R5, R0, RZ, 0x2 ;  /* 0x0000000005057211 */ /* 0x000fc600078f10ff */
[----:B------:R-:W-:Y:S01]  /*0550*/  FMUL R7, R7, UR4 ;  /* 0x0000000407077c20 */ /* 0x000fe20008400000 */
[----:B------:R-:W-:Y:S01]  /*0560*/  LOP3.LUT R5, R5, 0xfffffffc, RZ, 0xc0, !PT ;  /* 0xfffffffc05057812 */ /* 0x000fe200078ec0ff */
[----:B------:R-:W-:Y:S01]  /*0570*/  VOTEU.ALL UP0, P0 ;  /* 0x00000000003f7886 */ /* 0x000fe20000000000 */
[----:B------:R-:W-:Y:S01]  /*0580*/  ULDC UR4, c[0x0][0x154] ;  /* 0x0000550000047ab9 */ /* 0x000fe20000000800 */
[----:B------:R-:W-:Y:S02]  /*0590*/  VOTEU.ALL UP1, P0 ;  /* 0x00000000003f7886 */ /* 0x000fe40000020000 */
[----:B------:R-:W0:Y:S01]  /*05a0*/  F2I.U32.TRUNC.NTZ R7, R7 ;  /* 0x0000000700077305 */ /* 0x000e22000020f000 */
[----:B------:R-:W-:Y:S01]  /*05b0*/  IMAD.IADD R5, R0, 0x1, -R5 ;  /* 0x0000000100057824 */ /* 0x000fe200078e0a05 */
[----:B------:R-:W5:Y:S01]  /*05c0*/  @!UP0 S2UR UR7, SR_CgaCtaId ;  /* 0x00000000000789c3 */ /* 0x000f620000008800 */
[----:B------:R-:W-:Y:S02]  /*05d0*/  @!UP0 UMOV UR6, 0x400 ;  /* 0x0000040000068882 */ /* 0x000fe40000000000 */
[----:B------:R-:W-:Y:S01]  /*05e0*/  IMAD R5, R6, 0x4, R5 ;  /* 0x0000000406057824 */ /* 0x000fe200078e0205 */
[----:B--2---:R-:W-:-:S04]  /*05f0*/  I2FP.F32.U32 R6, R2 ;  /* 0x0000000200067245 */ /* 0x004fc80000201000 */
[----:B------:R-:W-:Y:S01]  /*0600*/  LEA.HI R0, R5, R5, RZ, 0x1 ;  /* 0x0000000505007211 */ /* 0x000fe200078f08ff */
[----:B------:R-:W-:Y:S01]  /*0610*/  FMUL R6, R6, UR4 ;  /* 0x0000000406067c20 */ /* 0x000fe20008400000 */
[----:B------:R-:W-:Y:S02]  /*0620*/  UMOV UR4, 0x20 ;  /* 0x0000002000047882 */ /* 0x000fe40000000000 */
[----:B------:R-:W-:Y:S01]  /*0630*/  LOP3.LUT R0, R0, 0xfffffffe, RZ, 0xc0, !PT ;  /* 0xfffffffe00007812 */ /* 0x000fe200078ec0ff */
[----:B0-----:R-:W-:Y:S01]  /*0640*/  IMAD.MOV R11, RZ, RZ, -R7 ;  /* 0x000000ffff0b7224 */ /* 0x001fe200078e0a07 */
[----:B------:R-:W-:-:S04]  /*0650*/  @!UP0 UIADD3 UR4, -UR4, 0x100000, URZ ;  /* 0x0010000004048890 */ /* 0x000fc8000fffe13f */
[----:B------:R-:W-:Y:S02]  /*0660*/  @!UP0 USHF.L.U32 UR5, UR4, 0xb, URZ ;  /* 0x0000000b04058899 */ /* 0x000fe4000800063f */
[----:B------:R-:W-:Y:S01]  /*0670*/  @!UP0 USHF.L.U32 UR4, UR4, 0x1, URZ ;  /* 0x0000000104048899 */ /* 0x000fe2000800063f */
[----:B------:R-:W0:Y:S01]  /*0680*/  F2I.U32.TRUNC.NTZ R6, R6 ;  /* 0x0000000600067305 */ /* 0x000e22000020f000 */
[----:B------:R-:W2:Y:S01]  /*0690*/  LDC R7, c[0x0][0x140] ;  /* 0x00005000ff077b82 */ /* 0x000ea20000000800 */
[----:B-1----:R-:W-:Y:S02]  /*06a0*/  IMAD R11, R8, R11, UR9 ;  /* 0x00000009080b7e24 */ /* 0x002fe4000f8e020b */
[----:B------:R-:W-:-:S05]  /*06b0*/  IMAD.IADD R0, R5, 0x1, -R0 ;  /* 0x0000000105007824 */ /* 0x000fca00078e0a00 */
[----:B------:R-:W-:Y:S01]  /*06c0*/  ISETP.NE.AND P2, PT, R0, R11, PT ;  /* 0x0000000b0000720c */ /* 0x000fe20003f45270 */
[C---:B------:R-:W-:Y:S01]  /*06d0*/  IMAD.SHL.U32 R0, R5.reuse, 0x4, RZ ;  /* 0x0000000405007824 */ /* 0x040fe200078e00ff */
[----:B-----5:R-:W-:Y:S01]  /*06e0*/  @!UP0 ULEA UR6, UR7, UR6, 0x18 ;  /* 0x0000000607068291 */ /* 0x020fe2000f8ec03f */
[----:B------:R-:W-:Y:S01]  /*06f0*/  VOTEU.ALL UP0, P0 ;  /* 0x00000000003f7886 */ /* 0x000fe20000000000 */
[----:B------:R-:W-:Y:S01]  /*0700*/  LOP3.LUT P0, RZ, R4, 0x7, RZ, 0xc0, !PT ;  /* 0x0000000704ff7812 */ /* 0x000fe2000780c0ff */
[----:B0-----:R-:W-:Y:S01]  /*0710*/  IMAD.MOV R12, RZ, RZ, -R6 ;  /* 0x000000ffff0c7224 */ /* 0x001fe200078e0a06 */
[----:B------:R-:W-:-:S03]  /*0720*/  LOP3.LUT R9, R5, 0xc, R0, 0x78, !PT ;  /* 0x0000000c05097812 */ /* 0x000fc600078e7800 */
[----:B---3--:R-:W-:Y:S01]  /*0730*/  IMAD R5, R13, R12, R2 ;  /* 0x0000000c0d057224 */ /* 0x008fe200078e0202 */
[C---:B------:R-:W-:Y:S01]  /*0740*/  ISETP.LT.U32.AND P0, PT, R9.reuse, 0x2, !P0 ;  /* 0x000000020900780c */ /* 0x040fe20004701070 */
[----:B------:R0:W-:Y:S02]  /*0750*/  STL [R1+0x454], R9 ;  /* 0x0004540901007387 */ /* 0x0001e40000100800 */
[----:B------:R-:W-:Y:S02]  /*0760*/  @P2 LEA.HI R0, R9, R9, RZ, 0x1 ;  /* 0x0000000909002211 */ /* 0x000fe400078f08ff */
[----:B------:R-:W1:Y:S02]  /*0770*/  FENCE.VIEW.ASYNC.S ;  /* 0x00000000000073c6 */ /* 0x000e640000000000 */
[----:B-1----:R0:W1:Y:S01]  /*0780*/  @!UP0 SYNCS.EXCH.64 URZ, [UR6+0x60], UR4 ;  /* 0x00006004063f85b2 */ /* 0x0020620008000100 */
[----:B--2---:R-:W-:Y:S02]  /*0790*/  ISETP.EQ.U32.AND P5, PT, R7, 0x1, PT ;  /* 0x000000010700780c */ /* 0x004fe40003fa2070 */
[----:B------:R-:W-:-:S04]  /*07a0*/  @P2 SHF.R.S32.HI R0, RZ, 0x1, R0 ;  /* 0x00000001ff002819 */ /* 0x000fc80000011400 */
[----:B------:R-:W-:Y:S01]  /*07b0*/  @P2 ISETP.NE.AND P3, PT, R0, R5, PT ;  /* 0x000000050000220c */ /* 0x000fe20003f65270 */
[----:B------:R-:W-:Y:S01]  /*07c0*/  IMAD.MOV.U32 R0, RZ, RZ, 0x1 ;  /* 0x00000001ff007424 */ /* 0x000fe200078e00ff */
[----:B------:R-:W-:Y:S02]  /*07d0*/  SEL R5, RZ, 0x1, !P0 ;  /* 0x00000001ff057807 */ /* 0x000fe40004000000 */
[----:B------:R-:W-:-:S04]  /*07e0*/  @P2 SEL R0, RZ, 0x1, P3 ;  /* 0x00000001ff002807 */ /* 0x000fc80001800000 */
[----:B------:R-:W-:Y:S01]  /*07f0*/  LOP3.LUT R0, R0, R5, RZ, 0xc0, !PT ;  /* 0x0000000500007212 */ /* 0x000fe200078ec0ff */
[----:B------:R0:W2:Y:S01]  /*0800*/  @!UP1 SYNCS.EXCH.64 URZ, [UR6+0x68], UR4 ;  /* 0x00006804063f95b2 */ /* 0x0000a20008000100 */
[----:B------:R-:W-:-:S03]  /*0810*/  NOP ;  /* 0x0000000000007918 */ /* 0x000fc60000000000 */
[----:B------:R0:W-:Y:S01]  /*0820*/  STL [R1+0x450], R0 ;  /* 0x0004500001007387 */ /* 0x0001e20000100800 */
[----:B-1----:R-:W-:Y:S05]  /*0830*/  @!P5 BRA `(.L_x_3) ;  /* 0x000000000008d947 */ /* 0x002fea0003800000 */
[----:B--2-4-:R-:W-:Y:S01]  /*0840*/  UCGABAR_ARV ;  /* 0x00000000000079c7 */ /* 0x014fe20008000000 */
[----:B------:R-:W-:Y:S05]  /*0850*/  BRA `(.L_x_4) ;  /* 0x0000000000047947 */ /* 0x000fea0003800000 */
.L_x_3:
[----:B--2-4-:R-:W-:Y:S01]  /*0860*/  NOP ;  /* 0x0000000000007918 */ /* 0x014fe20000000000 */
.L_x_4:
[----:B0-----:R-:W0:Y:S01]  /*0870*/  LDC R0, c[0x0][0x65c] ;  /* 0x00019700ff007b82 */ /* 0x001e220000000800 */
[----:B------:R-:W-:Y:S02]  /*0880*/  IMAD.U32 R4, RZ, RZ, UR9 ;  /* 0x00000009ff047e24 */ /* 0x000fe4000f8e00ff */
[----:B------:R-:W-:Y:S01]  /*0890*/  IMAD.MOV.U32 R5, RZ, RZ, RZ ;  /* 0x000000ffff057224 */ /* 0x000fe200078e00ff */
[----:B0-----:R-:W-:-:S13]  /*08a0*/  ISETP.NE.AND P4, PT, R0, 0x1, PT ;  /* 0x000000010000780c */ /* 0x001fda0003f85270 */
[----:B------:R-:W0:Y:S01]  /*08b0*/  @P4 LDC R7, c[0x0][0x10] ;  /* 0x00000400ff074b82 */ /* 0x000e220000000800 */
[----:B------:R-:W-:Y:S02]  /*08c0*/  @P4 IMAD.MOV.U32 R3, RZ, RZ, RZ ;  /* 0x000000ffff034224 */ /* 0x000fe400078e00ff */
[----:B------:R-:W-:-:S05]  /*08d0*/  @P4 IMAD.MOV.U32 R15, RZ, RZ, RZ ;  /* 0x000000ffff0f4224 */ /* 0x000fca00078e00ff */
[----:B------:R-:W1:Y:S01]  /*08e0*/  @!P4 LDC R9, c[0x0][0xc] ;  /* 0x00000300ff09cb82 */ /* 0x000e620000000800 */
[----:B0-----:R-:W-:-:S04]  /*08f0*/  @P4 IMAD.WIDE.U32 R6, R7, UR9, R2 ;  /* 0x0000000907064c25 */ /* 0x001fc8000f8e0002 */
[----:B------:R-:W-:Y:S02]  /*0900*/  @P4 IMAD.MOV.U32 R8, RZ, RZ, R6 ;  /* 0x000000ffff084224 */ /* 0x000fe400078e0006 */
[----:B------:R-:W-:Y:S02]  /*0910*/  @P4 IMAD.IADD R16, R7, 0x1, R15 ;  /* 0x0000000107104824 */ /* 0x000fe400078e020f */
[----:B-1----:R-:W-:-:S04]  /*0920*/  @!P4 IMAD.WIDE.U32 R4, R2, R9, R4 ;  /* 0x000000090204c225 */ /* 0x002fc800078e0004 */
[----:B------:R-:W-:Y:S02]  /*0930*/  @!P4 IMAD.MOV.U32 R8, RZ, RZ, R4 ;  /* 0x000000ffff08c224 */ /* 0x000fe400078e0004 */
[----:B------:R-:W-:-:S03]  /*0940*/  @!P4 IMAD.MOV.U32 R16, RZ, RZ, R5 ;  /* 0x000000ffff10c224 */ /* 0x000fc600078e0005 */
[----:B------:R0:W-:Y:S04]  /*0950*/  STL [R1+0x45c], R8 ;  /* 0x00045c0801007387 */ /* 0x0001e80000100800 */
[----:B------:R0:W-:Y:S01]  /*0960*/  STL [R1+0x458], R16 ;  /* 0x0004581001007387 */ /* 0x0001e20000100800 */
[----:B------:R-:W-:Y:S05]  /*0970*/  @!P5 BRA `(.L_x_5) ;  /* 0x00000000000cd947 */ /* 0x000fea0003800000 */
[----:B------:R-:W-:Y:S01]  /*0980*/  UCGABAR_WAIT ;  /* 0x0000000000007dc7 */ /* 0x000fe20008000000 */
[----:B------:R-:W-:Y:S01]  /*0990*/  CCTL.IVALL ;  /* 0x00000000ff00798f */ /* 0x000fe20002000000 */
[----:B------:R-:W-:Y:S05]  /*09a0*/  BRA `(.L_x_6) ;  /* 0x0000000000047947 */ /* 0x000fea0003800000 */
.L_x_5:
[----:B------:R-:W-:Y:S06]  /*09b0*/  BAR.SYNC.DEFER_BLOCKING 0x0 ;  /* 0x0000000000007b1d */ /* 0x000fec0000010000 */
.L_x_6:
[----:B------:R-:W-:Y:S05]  /*09c0*/  @!P1 BRA `(.L_x_7) ;  /* 0x0000027c000c9947 */ /* 0x000fea0003800000 */
[----:B------:R-:W-:-:S06]  /*09d0*/  UISETP.GT.U32.AND UP0, UPT, UR10, 0x1, UPT ;  /* 0x000000010a00788c */ /* 0x000fcc000bf04070 */
[----:B------:R-:W-:-:S13]  /*09e0*/  PLOP3.LUT P0, PT, PT, PT, UP0, 0x80, 0x0 ;  /* 0x000000000000781c */ /* 0x000fda0003f0f008 */
[----:B------:R-:W-:Y:S05]  /*09f0*/  @P0 EXIT ;  /* 0x000000000000094d */ /* 0x000fea0003800000 */
[----:B------:R-:W-:Y:S01]  /*0a00*/  IMAD.MOV.U32 R5, RZ, RZ, -0x1 ;  /* 0xffffffffff057424 */ /* 0x000fe200078e00ff */
[----:B------:R-:W-:Y:S01]  /*0a10*/  ULDC.64 UR4, c[0x0][0x650] ;  /* 0x0001940000047ab9 */ /* 0x000fe20000000a00 */
[----:B------:R-:W-:Y:S01]  /*0a20*/  IMAD.MOV.U32 R4, RZ, RZ, -0x1 ;  /* 0xffffffffff047424 */ /* 0x000fe200078e00ff */
[----:B------:R-:W-:Y:S01]  /*0a30*/  ISETP.GE.U32.AND P0, PT, R8, UR4, PT ;  /* 0x0000000408007c0c */ /* 0x000fe2000bf06070 */
[----:B------:R-:W-:Y:S01]  /*0a40*/  UMOV UR9, 0xffffffff ;  /* 0xffffffff00097882 */ /* 0x000fe20000000000 */
[----:B------:R1:W-:Y:S01]  /*0a50*/  STL [R1+0x464], R5 ;  /* 0x0004640501007387 */ /* 0x0003e20000100800 */
[----:B------:R-:W-:Y:S02]  /*0a60*/  PRMT R0, RZ, 0x7610, R0 ;  /* 0x00007610ff007816 */ /* 0x000fe40000000000 */
[----:B------:R-:W-:Y:S01]  /*0a70*/  ISETP.GE.U32.AND.EX P0, PT, R16, UR5, PT, P0 ;  /* 0x0000000510007c0c */ /* 0x000fe2000bf06100 */
[----:B------:R1:W-:-:S12]  /*0a80*/  STL [R1+0x460], R4 ;  /* 0x0004600401007387 */ /* 0x0003d80000100800 */
[----:B-1----:R-:W-:Y:S05]  /*0a90*/  @P0 BRA `(.L_x_8) ;  /* 0x00000004003c0947 */ /* 0x002fea0003800000 */
[----:B------:R-:W-:Y:S01]  /*0aa0*/  ULDC.64 UR14, c[0x0][0x628] ;  /* 0x00018a00000e7ab9 */ /* 0x000fe20000000a00 */
[----:B------:R-:W1:Y:S01]  /*0ab0*/  LDC.64 R6, c[0x0][0x620] ;  /* 0x00018800ff067b82 */ /* 0x000e620000000a00 */
[----:B------:R-:W-:Y:S01]  /*0ac0*/  ISETP.NE.U32.AND P0, PT, RZ, UR14, PT ;  /* 0x0000000eff007c0c */ /* 0x000fe2000bf05070 */
[----:B------:R-:W-:Y:S01]  /*0ad0*/  ULDC UR11, c[0x0][0x630] ;  /* 0x00018c00000b7ab9 */ /* 0x000fe20000000800 */
[----:B------:R-:W-:Y:S02]  /*0ae0*/  R2UR UR4, R8 ;  /* 0x00000000080472ca */ /* 0x000fe400000e0000 */
[----:B------:R-:W-:Y:S02]  /*0af0*/  ISETP.NE.AND.EX P0, PT, RZ, UR15, PT, P0 ;  /* 0x0000000fff007c0c */ /* 0x000fe4000bf05300 */
[----:B------:R-:W-:-:S11]  /*0b00*/  R2UR UR5, R16 ;  /* 0x00000000100572ca */ /* 0x000fd600000e0000 */
[----:B------:R-:W-:Y:S05]  /*0b10*/  @!P0 BRA `(.L_x_9) ;  /* 0x0000000000308947 */ /* 0x000fea0003800000 */
[----:B------:R-:W-:Y:S01]  /*0b20*/  R2UR UR4, R8 ;  /* 0x00000000080472ca */ /* 0x000fe200000e0000 */
[----:B------:R-:W-:Y:S01]  /*0b30*/  ULDC UR8, c[0x0][0x634] ;  /* 0x00018d0000087ab9 */ /* 0x000fe20000000800 */
[----:B------:R-:W-:-:S11]  /*0b40*/  R2UR UR10, R16 ;  /* 0x00000000100a72ca */ /* 0x000fd600000e0000 */
[----:B------:R-:W-:-:S04]  /*0b50*/  UIADD3 UR8, UP0, UR4, UR8, URZ ;  /* 0x0000000804087290 */ /* 0x000fc8000ff1e03f */
[----:B------:R-:W-:-:S04]  /*0b60*/  UIADD3.X UR10, URZ, UR10, URZ, UP0, !UPT ;  /* 0x0000000a3f0a7290 */ /* 0x000fc800087fe43f */
[----:B------:R-:W-:-:S04]  /*0b70*/  UIMAD.WIDE.U32 UR4, UR10, UR14, URZ ;  /* 0x0000000e0a0472a5 */ /* 0x000fc8000f8e003f */
[----:B------:R-:W-:Y:S02]  /*0b80*/  UIMAD.WIDE.U32 UR6, UP0, UR8, UR15, UR4 ;  /* 0x0000000f080672a5 */ /* 0x000fe4000f800004 */
[----:B------:R-:W-:Y:S02]  /*0b90*/  UIMAD.WIDE.U32 UR4, UR8, UR14, URZ ;  /* 0x0000000e080472a5 */ /* 0x000fe4000f8e003f */
[----:B------:R-:W-:Y:S02]  /*0ba0*/  UIADD3.X UR9, URZ, URZ, URZ, UP0, !UPT ;  /* 0x0000003f3f097290 */ /* 0x000fe400087fe43f */
[----:B------:R-:W-:Y:S01]  /*0bb0*/  UIADD3 URZ, UP0, UR5, UR6, URZ ;  /* 0x00000006053f7290 */ /* 0x000fe2000ff1e03f */
[----:B------:R-:W-:-:S03]  /*0bc0*/  UMOV UR8, UR7 ;  /* 0x0000000700087c82 */ /* 0x000fc60008000000 */
[----:B------:R-:W-:-:S12]  /*0bd0*/  UIMAD.WIDE.U32.X UR4, UR10, UR15, UR8, UP0 ;  /* 0x0000000f0a0472a5 */ /* 0x000fd800080e0408 */
.L_x_9:
[----:B------:R-:W-:Y:S01]  /*0be0*/  USHF.R.U64 UR9, UR4, UR11, UR5 ;  /* 0x0000000b04097299 */ /* 0x000fe20008001205 */
[----:B------:R-:W2:Y:S01]  /*0bf0*/  LDC.64 R20, c[0x0][0x640] ;  /* 0x00019000ff147b82 */ /* 0x000ea20000000a00 */
[----:B------:R-:W-:Y:S01]  /*0c00*/  USHF.R.U32.HI UR4, URZ, UR11, UR5 ;  /* 0x0000000b3f047299 */ /* 0x000fe20008011605 */
[----:B------:R-:W-:Y:S02]  /*0c10*/  IMAD.MOV.U32 R4, RZ, RZ, R8 ;  /* 0x000000ffff047224 */ /* 0x000fe400078e0008 */
[----:B------:R-:W-:Y:S01]  /*0c20*/  IMAD R12, R13, R12, R2 ;  /* 0x0000000c0d0c7224 */ /* 0x000fe200078e0202 */
[----:B------:R-:W-:Y:S01]  /*0c30*/  IADD3 R3, P0, RZ, -UR9, RZ ;  /* 0x80000009ff037c10 */ /* 0x000fe2000ff1e0ff */
[----:B------:R-:W-:Y:S02]  /*0c40*/  IMAD.MOV.U32 R13, RZ, RZ, 0x1 ;  /* 0x00000001ff0d7424 */ /* 0x000fe400078e00ff */
[----:B------:R-:W3:Y:S02]  /*0c50*/  LDC R10, c[0x0][0x618] ;  /* 0x00018600ff0a7b82 */ /* 0x000ee40000000800 */
[----:B------:R-:W-:-:S04]  /*0c60*/  IMAD.X R5, RZ, RZ, ~UR4, P0 ;  /* 0x80000004ff057e24 */ /* 0x000fc800080e06ff */
[-C--:B-1----:R-:W-:Y:S02]  /*0c70*/  IMAD R0, R5, R6.reuse, RZ ;  /* 0x0000000605007224 */ /* 0x082fe400078e02ff */
[----:B------:R-:W1:Y:S01]  /*0c80*/  LDC R14, c[0x0][0x608] ;  /* 0x00018200ff0e7b82 */ /* 0x000e620000000800 */
[----:B------:R-:W-:Y:S02]  /*0c90*/  IMAD.MOV.U32 R5, RZ, RZ, R16 ;  /* 0x000000ffff057224 */ /* 0x000fe400078e0010 */
[----:B------:R-:W-:-:S05]  /*0ca0*/  IMAD.WIDE.U32 R4, R3, R6, R4 ;  /* 0x0000000603047225 */ /* 0x000fca00078e0004 */
[----:B------:R-:W4:Y:S01]  /*0cb0*/  LDC R18, c[0x0][0x658] ;  /* 0x00019600ff127b82 */ /* 0x000f220000000800 */
[----:B------:R-:W-:Y:S01]  /*0cc0*/  IMAD R3, R3, R7, R0 ;  /* 0x0000000703037224 */ /* 0x000fe200078e0200 */
[----:B--2---:R-:W-:-:S03]  /*0cd0*/  ISETP.NE.U32.AND P0, PT, R20, RZ, PT ;  /* 0x000000ff1400720c */ /* 0x004fc60003f05070 */
[----:B------:R-:W-:Y:S01]  /*0ce0*/  IMAD.IADD R3, R5, 0x1, R3 ;  /* 0x0000000105037824 */ /* 0x000fe200078e0203 */
[----:B------:R-:W-:Y:S01]  /*0cf0*/  ISETP.NE.AND.EX P0, PT, R21, RZ, PT, P0 ;  /* 0x000000ff1500720c */ /* 0x000fe20003f05300 */
[----:B------:R-:W-:Y:S01]  /*0d00*/  IMAD.MOV.U32 R5, RZ, RZ, -0x1 ;  /* 0xffffffffff057424 */ /* 0x000fe200078e00ff */
[----:B0-----:R-:W0:Y:S02]  /*0d10*/  LDC R16, c[0x0][0x600] ;  /* 0x00018000ff107b82 */ /* 0x001e240000000800 */
[-CC-:B---3--:R-:W-:Y:S02]  /*0d20*/  SHF.R.U64 R8, R4, R10.reuse, R3.reuse ;  /* 0x0000000a04087219 */ /* 0x188fe40000001203 */
[----:B------:R-:W-:-:S04]  /*0d30*/  SHF.R.U32.HI R3, RZ, R10, R3 ;  /* 0x0000000aff037219 */ /* 0x000fc80000011603 */
[----:B------:R-:W2:Y:S01]  /*0d40*/  LDC R15, c[0x0][0x648] ;  /* 0x00019200ff0f7b82 */ /* 0x000ea20000000800 */
[-CC-:B-1----:R-:W-:Y:S02]  /*0d50*/  SHF.R.U64 R23, R8, R14.reuse, R3.reuse ;  /* 0x0000000e08177219 */ /* 0x182fe40000001203 */
[----:B------:R-:W-:-:S05]  /*0d60*/  SHF.R.U32.HI R3, RZ, R14, R3 ;  /* 0x0000000eff037219 */ /* 0x000fca0000011603 */
[----:B------:R-:W1:Y:S01]  /*0d70*/  LDC R17, c[0x0][0x638] ;  /* 0x00018e00ff117b82 */ /* 0x000e620000000800 */
[-CC-:B----4-:R-:W-:Y:S02]  /*0d80*/  SHF.R.U64 R10, R23, R18.reuse, R3.reuse ;  /* 0x00000012170a7219 */ /* 0x190fe40000001203 */
[-C--:B------:R-:W-:Y:S02]  /*0d90*/  SHF.L.U32 R0, R5, R18.reuse, RZ ;  /* 0x0000001205007219 */ /* 0x080fe400000006ff */
[----:B------:R-:W-:Y:S01]  /*0da0*/  SHF.R.U32.HI R3, RZ, R18, R3 ;  /* 0x00000012ff037219 */ /* 0x000fe20000011603 */
[----:B------:R-:W-:Y:S01]  /*0db0*/  IMAD.MOV.U32 R2, RZ, RZ, R10 ;  /* 0x000000ffff027224 */ /* 0x000fe200078e000a */
[----:B------:R-:W-:Y:S01]  /*0dc0*/  LOP3.LUT R0, RZ, R0, RZ, 0x33, !PT ;  /* 0x00000000ff007212 */ /* 0x000fe200078e33ff */
[----:B------:R-:W3:Y:S01]  /*0dd0*/  LDC R19, c[0x0][0x610] ;  /* 0x00018400ff137b82 */ /* 0x000ee20000000800 */
[----:B------:R-:W-:Y:S05]  /*0de0*/  @!P0 BRA `(.L_x_10) ;  /* 0x0000000000288947 */ /* 0x000fea0003800000 */
[----:B------:R-:W4:Y:S02]  /*0df0*/  LDC R7, c[0x0][0x64c] ;  /* 0x00019300ff077b82 */ /* 0x000f240000000800 */
[----:B----4-:R-:W-:-:S05]  /*0e00*/  IADD3 R7, P0, R10, R7, RZ ;  /* 0x000000070a077210 */ /* 0x010fca0007f1e0ff */
[----:B------:R-:W-:-:S04]  /*0e10*/  IMAD.X R9, RZ, RZ, R3, P0 ;  /* 0x000000ffff097224 */ /* 0x000fc800000e0603 */
[----:B------:R-:W-:-:S04]  /*0e20*/  IMAD.WIDE.U32 R2, R9, R20, RZ ;  /* 0x0000001409027225 */ /* 0x000fc800078e00ff */
[----:B------:R-:W-:-:S04]  /*0e30*/  IMAD.WIDE.U32 R4, P0, R7, R21, R2 ;  /* 0x0000001507047225 */ /* 0x000fc80007800002 */
[----:B------:R-:W-:-:S04]  /*0e40*/  IMAD.WIDE.U32 R2, R7, R20, RZ ;  /* 0x0000001407027225 */ /* 0x000fc800078e00ff */
[----:B------:R-:W-:Y:S01]  /*0e50*/  IMAD.X R7, RZ, RZ, RZ, P0 ;  /* 0x000000ffff077224 */ /* 0x000fe200000e06ff */
[----:B------:R-:W-:Y:S01]  /*0e60*/  IADD3 RZ, P0, R3, R4, RZ ;  /* 0x0000000403ff7210 */ /* 0x000fe20007f1e0ff */
[----:B------:R-:W-:-:S04]  /*0e70*/  IMAD.MOV.U32 R6, RZ, RZ, R5 ;  /* 0x000000ffff067224 */ /* 0x000fc800078e0005 */
[----:B------:R-:W-:-:S08]  /*0e80*/  IMAD.WIDE.U32.X R2, R9, R21, R6, P0 ;  /* 0x0000001509027225 */ /* 0x000fd000000e0406 */
.L_x_10:
[----:B--2---:R-:W-:Y:S01]  /*0e90*/  SHF.R.U64 R4, R2, R15, R3 ;  /* 0x0000000f02047219 */ /* 0x004fe20000001203 */
[----:B0-----:R-:W-:Y:S01]  /*0ea0*/  VIADD R5, R16, 0xffffffff ;  /* 0xffffffff10057836 */ /* 0x001fe20000000000 */
[----:B------:R-:W-:Y:S02]  /*0eb0*/  SHF.L.U32 R2, R13, R18, RZ ;  /* 0x000000120d027219 */ /* 0x000fe400000006ff */
[----:B------:R-:W-:Y:S01]  /*0ec0*/  LOP3.LUT R3, R23, R0, RZ, 0xc0, !PT ;  /* 0x0000000017037212 */ /* 0x000fe200078ec0ff */
[----:B------:R-:W-:Y:S01]  /*0ed0*/  IMAD.MOV R6, RZ, RZ, -R4 ;  /* 0x000000ffff067224 */ /* 0x000fe200078e0a04 */
[----:B------:R-:W-:Y:S02]  /*0ee0*/  SEL R0, R11, R12, !P4 ;  /* 0x0000000c0b007207 */ /* 0x000fe40006000000 */
[----:B------:R-:W-:Y:S01]  /*0ef0*/  LOP3.LUT R5, R8, R5, RZ, 0xc0, !PT ;  /* 0x0000000508057212 */ /* 0x000fe200078ec0ff */
[----:B------:R-:W-:Y:S02]  /*0f00*/  IMAD R7, R2, R4, R3 ;  /* 0x0000000402077224 */ /* 0x000fe400078e0203 */
[----:B-1----:R-:W-:-:S02]  /*0f10*/  IMAD R3, R6, R17, R10 ;  /* 0x0000001106037224 */ /* 0x002fc400078e020a */
[----:B---3--:R-:W-:Y:S02]  /*0f20*/  IMAD R2, R7, R19, R0 ;  /* 0x0000001307027224 */ /* 0x008fe400078e0200 */
[----:B------:R-:W-:Y:S02]  /*0f30*/  IMAD R3, R3, R16, R5 ;  /* 0x0000001003037224 */ /* 0x000fe400078e0205 */
[----:B------:R-:W-:-:S03]  /*0f40*/  IMAD.MOV.U32 R0, RZ, RZ, 0x1 ;  /* 0x00000001ff007424 */ /* 0x000fc600078e00ff */
[----:B------:R-:W-:Y:S02]  /*0f50*/  SEL R4, R3, R2, !P4 ;  /* 0x0000000203047207 */ /* 0x000fe40006000000 */
[----:B------:R-:W-:-:S03]  /*0f60*/  SEL R2, R2, R3, !P4 ;  /* 0x0000000302027207 */ /* 0x000fc60006000000 */
[----:B------:R1:W-:Y:S04]  /*0f70*/  STL [R1+0x460], R4 ;  /* 0x0004600401007387 */ /* 0x0003e80000100800 */
[----:B------:R1:W-:Y:S02]  /*0f80*/  STL [R1+0x464], R2 ;  /* 0x0004640201007387 */ /* 0x0003e40000100800 */
.L_x_8:
[----:B------:R-:W-:-:S08]  /*0f90*/  NOP ;  /* 0x0000000000007918 */ /* 0x000fd00000000000 */
[----:B------:R-:W2:Y:S02]  /*0fa0*/  USETMAXREG.TRY_ALLOC.CTAPOOL UP0, 0xf0 ;  /* 0x000000f0000079c8 */ /* 0x000ea40008000600 */
[----:B--2---:R-:W-:-:S13]  /*0fb0*/  PLOP3.LUT P0, PT, PT, PT, UP0, 0x80, 0x0 ;  /* 0x000000000000781c */ /* 0x004fda0003f0f008 */
[----:B------:R-:W-:Y:S05]  /*0fc0*/  @!P0 BRA `(.L_x_8) ;  /* 0xfffffffc00f08947 */ /* 0x000fea000383ffff */
[----:B------:R-:W-:Y:S01]  /*0fd0*/  ULDC.64 UR4, c[0x0][0x598] ;  /* 0x0001660000047ab9 */ /* 0x000fe20000000a00 */
[----:B------:R-:W-:Y:S01]  /*0fe0*/  ULDC.64 UR14, c[0x0][0x208] ;  /* 0x00008200000e7ab9 */ /* 0x000fe20000000a00 */
[----:B------:R-:W-:-:S04]  /*0ff0*/  ISETP.NE.U32.AND P0, PT, RZ, UR4, PT ;  /* 0x00000004ff007c0c */ /* 0x000fc8000bf05070 */
[----:B------:R-:W-:-:S13]  /*1000*/  ISETP.NE.AND.EX P0, PT, RZ, UR5, PT, P0 ;  /* 0x00000005ff007c0c */ /* 0x000fda000bf05300 */
[----:B------:R-:W-:Y:S05]  /*1010*/  @!P0 BRA `(.L_x_11) ;  /* 0x0000000000208947 */ /* 0x000fea0003800000 */
[----:B-1----:R-:W1:Y:S02]  /*1020*/  LDC.64 R2, c[0x0][0x598] ;  /* 0x00016600ff027b82 */ /* 0x002e640000000a00 */
[----:B-1----:R-:W2:Y:S02]  /*1030*/  LDG.E.64 R2, desc[UR14][R2.64] ;  /* 0x0000000e02027981 */ /* 0x002ea4000c1e1b00 */
[----:B--2---:R-:W-:-:S04]  /*1040*/  ISETP.NE.U32.AND P0, PT, R2, RZ, PT ;  /* 0x000000ff0200720c */ /* 0x004fc80003f05070 */
[----:B------:R-:W-:-:S13]  /*1050*/  ISETP.NE.AND.EX P0, PT, R3, RZ, PT, P0 ;  /* 0x000000ff0300720c */ /* 0x000fda0003f05300 */
[----:B------:R-:W-:Y:S05]  /*1060*/  @!P0 BRA `(.L_x_11) ;  /* 0x00000000000c8947 */ /* 0x000fea0003800000 */
[----:B------:R-:W2:Y:S02]  /*1070*/  LD.E R2, desc[UR14][R2.64] ;  /* 0x0000000e02027980 */ /* 0x000ea4000c101900 */
[----:B--2---:R-:W-:Y:S01]  /*1080*/  R2UR UR20, R2 ;  /* 0x00000000021472ca */ /* 0x004fe200000e0000 */
[----:B------:R-:W-:-:S14]  /*1090*/  BRA `(.L_x_12) ;  /* 0x0000000000247947 */ /* 0x000fdc0003800000 */
.L_x_11:
[----:B------:R-:W-:Y:S02]  /*10a0*/  ULDC.64 UR4, c[0x0][0x588] ;  /* 0x0001620000047ab9 */ /* 0x000fe40000000a00 */
[----:B------:R-:W-:-:S04]  /*10b0*/  ISETP.NE.U32.AND P0, PT, RZ, UR4, PT ;  /* 0x00000004ff007c0c */ /* 0x000fc8000bf05070 */
[----:B------:R-:W-:-:S13]  /*10c0*/  ISETP.NE.AND.EX P0, PT, RZ, UR5, PT, P0 ;  /* 0x00000005ff007c0c */ /* 0x000fda000bf05300 */
[----:B------:R-:W-:Y:S05]  /*10d0*/  @!P0 BRA `(.L_x_13) ;  /* 0x0000000000108947 */ /* 0x000fea0003800000 */
[----:B-1----:R-:W1:Y:S02]  /*10e0*/  LDC.64 R2, c[0x0][0x588] ;  /* 0x00016200ff027b82 */ /* 0x002e640000000a00 */
[----:B-1----:R-:W2:Y:S02]  /*10f0*/  LDG.E R2, desc[UR14][R2.64] ;  /* 0x0000000e02027981 */ /* 0x002ea4000c1e1900 */
[----:B--2---:R-:W-:Y:S01]  /*1100*/  R2UR UR20, R2 ;  /* 0x00000000021472ca */ /* 0x004fe200000e0000 */
[----:B------:R-:W-:-:S14]  /*1110*/  BRA `(.L_x_12) ;  /* 0x0000000000047947 */ /* 0x000fdc0003800000 */
.L_x_13:
[----:B------:R-:W-:-:S05]  /*1120*/  ULDC UR20, c[0x0][0x580] ;  /* 0x0001600000147ab9 */ /* 0x000fca0000000800 */
.L_x_12:
[----:B------:R-:W-:Y:S02]  /*1130*/  ULDC.64 UR4, c[0x0][0x5a0] ;  /* 0x0001680000047ab9 */ /* 0x000fe40000000a00 */
        /* <DEDUP_REMOVED lines=11> */
.L_x_14:
        /* <DEDUP_REMOVED lines=8> */
.L_x_16:
[----:B------:R-:W-:-:S05]  /*1270*/  ULDC UR21, c[0x0][0x584] ;  /* 0x0001610000157ab9 */ /* 0x000fca0000000800 */
.L_x_15:
[----:B------:R-:W-:-:S13]  /*1280*/  LOP3.LUT P0, RZ, R0, 0xff, RZ, 0xc0, !PT ;  /* 0x000000ff00ff7812 */ /* 0x000fda000780c0ff */
[----:B------:R-:W-:Y:S05]  /*1290*/  @!P0 EXIT ;  /* 0x000000000000894d */ /* 0x000fea0003800000 */
[----:B------:R-:W-:Y:S01]  /*12a0*/  ULDC UR4, c[0x0][0x28c] ;  /* 0x0000a30000047ab9 */ /* 0x000fe20000000800 */
[----:B------:R-:W-:Y:S02]  /*12b0*/  ULOP3.LUT UR22, UR13, 0x1, URZ, 0xfc, !UPT ;  /* 0x000000010d167892 */ /* 0x000fe4000f8efc3f */
[----:B------:R-:W-:-:S04]  /*12c0*/  UIADD3 UR4, UR4, 0x7f, URZ ;  /* 0x0000007f04047890 */ /* 0x000fc8000fffe03f */
[----:B------:R-:W-:-:S04]  /*12d0*/  USHF.R.S32.HI UR5, URZ, 0x1f, UR4 ;  /* 0x0000001f3f057899 */ /* 0x000fc80008011404 */
[----:B------:R-:W-:-:S03]  /*12e0*/  ULEA.HI UR5, UR5, UR4, URZ, 0x7 ;  /* 0x0000000405057291 */ /* 0x000fc6000f8f383f */
[----:B------:R-:W-:Y:S01]  /*12f0*/  UMOV UR4, URZ ;  /* 0x0000003f00047c82 */ /* 0x000fe20008000000 */
[----:B------:R-:W-:-:S03]  /*1300*/  USHF.R.S32.HI UR10, URZ, 0x7, UR5 ;  /* 0x000000073f0a7899 */ /* 0x000fc60008011405 */
[----:B------:R-:W-:-:S09]  /*1310*/  UMOV UR5, URZ ;  /* 0x0000003f00057c82 */ /* 0x000fd20008000000 */
.L_x_555:
[----:B------:R-:W-:Y:S01]  /*1320*/  STL [R1+0x44c], RZ ;  /* 0x00044cff01007387 */ /* 0x000fe20000100800 */
[----:B--2---:R-:W2:Y:S01]  /*1330*/  S2UR UR18, SR_CgaCtaId ;  /* 0x00000000001279c3 */ /* 0x004ea20000008800 */
[----:B------:R-:W-:Y:S01]  /*1340*/  UMOV UR17, 0x400 ;  /* 0x0000040000117882 */ /* 0x000fe20000000000 */
[----:B------:R-:W-:Y:S01]  /*1350*/  UMOV UR6, URZ ;  /* 0x0000003f00067c82 */ /* 0x000fe20008000000 */
[----:B------:R-:W-:Y:S01]  /*1360*/  STL [R1+0x448], RZ ;  /* 0x000448ff01007387 */ /* 0x000fe20000100800 */
[----:B------:R-:W-:Y:S01]  /*1370*/  UMOV UR7, URZ ;  /* 0x0000003f00077c82 */ /* 0x000fe20008000000 */
[----:B------:R-:W-:Y:S01]  /*1380*/  UMOV UR8, URZ ;  /* 0x0000003f00087c82 */ /* 0x000fe20008000000 */
[----:B------:R-:W-:Y:S01]  /*1390*/  UMOV UR23, UR5 ;  /* 0x0000000500177c82 */ /* 0x000fe20008000000 */
[----:B------:R-:W-:Y:S01]  /*13a0*/  STL [R1+0x444], RZ ;  /* 0x000444ff01007387 */ /* 0x000fe20000100800 */
[----:B-1----:R-:W1:Y:S01]  /*13b0*/  LDC R2, c[0x0][0x28c] ;  /* 0x0000a300ff027b82 */ /* 0x002e620000000800 */
[----:B------:R-:W-:Y:S01]  /*13c0*/  UMOV UR24, UR4 ;  /* 0x0000000400187c82 */ /* 0x000fe20008000000 */
[----:B------:R-:W-:Y:S01]  /*13d0*/  CS2R R236, SRZ ;  /* 0x0000000000ec7805 */ /* 0x000fe2000001ff00 */
[----:B------:R-:W-:Y:S01]  /*13e0*/  STL [R1+0x440], RZ ;  /* 0x000440ff01007387 */ /* 0x000fe20000100800 */
[----:B------:R-:W-:-:S02]  /*13f0*/  CS2R R234, SRZ ;  /* 0x0000000000ea7805 */ /* 0x000fc4000001ff00 */
[----:B------:R-:W-:Y:S02]  /*1400*/  CS2R R232, SRZ ;  /* 0x0000000000e87805 */ /* 0x000fe4000001ff00 */
[----:B------:R-:W-:Y:S01]  /*1410*/  CS2R R230, SRZ ;  /* 0x0000000000e67805 */ /* 0x000fe2000001ff00 */
[----:B------:R-:W-:Y:S01]  /*1420*/  STL [R1+0x43c], RZ ;  /* 0x00043cff01007387 */ /* 0x000fe20000100800 */
[----:B------:R-:W-:Y:S02]  /*1430*/  CS2R R228, SRZ ;  /* 0x0000000000e47805 */ /* 0x000fe4000001ff00 */
[----:B------:R-:W-:Y:S02]  /*1440*/  CS2R R226, SRZ ;  /* 0x0000000000e27805 */ /* 0x000fe4000001ff00 */
        /* <DEDUP_REMOVED lines=14> */
[----:B-1----:R-:W-:Y:S02]  /*1530*/  ISETP.GE.AND P0, PT, R2, 0x1, PT ;  /* 0x000000010200780c */ /* 0x002fe40003f06270 */
        /* <DEDUP_REMOVED lines=40> */
[----:B0-----:R-:W-:Y:S02]  /*17c0*/  CS2R R16, SRZ ;  /* 0x0000000000107805 */ /* 0x001fe4000001ff00 */
        /* <DEDUP_REMOVED lines=94> */
[----:B------:R-:W-:-:S03]  /*1db0*/  CS2R R150, SRZ ;  /* 0x0000000000967805 */ /* 0x000fc6000001ff00 */
[----:B------:R-:W-:Y:S04]  /*1dc0*/  STL [R1+0x3a0], RZ ;  /* 0x0003a0ff01007387 */ /* 0x000fe80000100800 */
        /* <DEDUP_REMOVED lines=104> */
[----:B------:R-:W-:Y:S04]  /*2450*/  STL [R1], RZ ;  /* 0x000000ff01007387 */ /* 0x000fe80000100800 */
        /* <DEDUP_REMOVED lines=39> */
[----:B------:R-:W-:Y:S01]  /*26d0*/  STL [R1+0xa0], RZ ;  /* 0x0000a0ff01007387 */ /* 0x000fe20000100800 */
[----:B------:R-:W0:Y:S03]  /*26e0*/  S2R R0, SR_TID.X ;  /* 0x0000000000007919 */ /* 0x000e260000002100 */
        /* <DEDUP_REMOVED lines=8> */
[----:B0-----:R-:W-:-:S03]  /*2770*/  LOP3.LUT R0, R0, 0x80, RZ, 0xc0, !PT ;  /* 0x0000008000007812 */ /* 0x001fc600078ec0ff */
[----:B------:R-:W-:Y:S01]  /*2780*/  STL [R1+0xc4], RZ ;  /* 0x0000c4ff01007387 */ /* 0x000fe20000100800 */
[----:B------:R-:W-:-:S03]  /*2790*/  SHF.R.U32.HI R0, RZ, 0x7, R0 ;  /* 0x00000007ff007819 */ /* 0x000fc60000011600 */
        /* <DEDUP_REMOVED lines=33> */
[----:B------:R-:W0:Y:S04]  /*29b0*/  SHFL.IDX PT, R0, R0, RZ, 0x1f ;  /* 0x00001fff00007589 */ /* 0x000e2800000e0000 */
[----:B------:R1:W-:Y:S04]  /*29c0*/  STL [R1+0x14c], RZ ;  /* 0x00014cff01007387 */ /* 0x0003e80000100800 */
[----:B------:R1:W-:Y:S04]  /*29d0*/  STL [R1+0x150], RZ ;  /* 0x000150ff01007387 */ /* 0x0003e80000100800 */
[----:B------:R1:W-:Y:S04]  /*29e0*/  STL [R1+0x154], RZ ;  /* 0x000154ff01007387 */ /* 0x0003e80000100800 */
[----:B------:R1:W-:Y:S04]  /*29f0*/  STL [R1+0x158], RZ ;  /* 0x000158ff01007387 */ /* 0x0003e80000100800 */
[----:B------:R1:W-:Y:S04]  /*2a00*/  STL [R1+0x15c], RZ ;  /* 0x00015cff01007387 */ /* 0x0003e80000100800 */
[----:B------:R1:W-:Y:S01]  /*2a10*/  STL [R1+0x160], RZ ;  /* 0x000160ff01007387 */ /* 0x0003e20000100800 */
[----:B0-----:R-:W-:-:S03]  /*2a20*/  R2UR UR11, R0 ;  /* 0x00000000000b72ca */ /* 0x001fc600000e0000 */
[----:B------:R1:W-:Y:S04]  /*2a30*/  STL [R1+0x164], RZ ;  /* 0x000164ff01007387 */ /* 0x0003e80000100800 */
[----:B------:R1:W-:Y:S04]  /*2a40*/  STL [R1+0x168], RZ ;  /* 0x000168ff01007387 */ /* 0x0003e80000100800 */
[----:B------:R1:W-:Y:S02]  /*2a50*/  STL [R1+0x16c], RZ ;  /* 0x00016cff01007387 */ /* 0x0003e40000100800 */
[----:B------:R-:W-:-:S02]  /*2a60*/  ULEA.HI UR12, UR11, UR11, URZ, 0x1 ;  /* 0x0000000b0b0c7291 */ /* 0x000fc4000f8f083f */
[----:B------:R1:W-:Y:S02]  /*2a70*/  STL [R1+0x170], RZ ;  /* 0x000170ff01007387 */ /* 0x0003e40000100800 */
[----:B------:R-:W-:Y:S02]  /*2a80*/  ULOP3.LUT UR16, UR12, 0x7fffe, URZ, 0xc0, !UPT ;  /* 0x0007fffe0c107892 */ /* 0x000fe4000f8ec03f */
[----:B------:R1:W-:Y:S01]  /*2a90*/  STL [R1+0x174], RZ ;  /* 0x000174ff01007387 */ /* 0x0003e20000100800 */
[----:B--2---:R-:W-:Y:S02]  /*2aa0*/  ULEA UR12, UR18, UR17, 0x18 ;  /* 0x00000011120c7291 */ /* 0x004fe4000f8ec03f */
[----:B------:R-:W-:Y:S01]  /*2ab0*/  UIADD3 UR16, UR11, -UR16, URZ ;  /* 0x800000100b107290 */ /* 0x000fe2000fffe03f */
[----:B------:R1:W-:Y:S03]  /*2ac0*/  STL [R1+0x178], RZ ;  /* 0x000178ff01007387 */ /* 0x0003e60000100800 */
[----:B------:R-:W-:Y:S01]  /*2ad0*/  ULEA UR16, UR16, UR12, 0xd ;  /* 0x0000000c10107291 */ /* 0x000fe2000f8e683f */
[----:B------:R1:W-:Y:S03]  /*2ae0*/  STL [R1+0x17c], RZ ;  /* 0x00017cff01007387 */ /* 0x0003e60000100800 */
[----:B------:R-:W-:Y:S01]  /*2af0*/  UIADD3 UR16, UR16, 0x100, URZ ;  /* 0x0000010010107890 */ /* 0x000fe2000fffe03f */
[----:B------:R1:W-:Y:S03]  /*2b00*/  STL [R1+0x180], RZ ;  /* 0x000180ff01007387 */ /* 0x0003e60000100800 */
[----:B------:R-:W-:Y:S01]  /*2b10*/  USHF.R.U32.HI UR11, URZ, 0x4, UR16 ;  /* 0x000000043f0b7899 */ /* 0x000fe20008011610 */
[----:B------:R1:W-:Y:S03]  /*2b20*/  STL [R1+0x184], RZ ;  /* 0x000184ff01007387 */ /* 0x0003e60000100800 */
[----:B------:R-:W-:Y:S01]  /*2b30*/  ULOP3.LUT UR11, UR11, 0x3fff, URZ, 0xc0, !UPT ;  /* 0x00003fff0b0b7892 */ /* 0x000fe2000f8ec03f */
[----:B------:R1:W-:Y:S04]  /*2b40*/  STL [R1+0x188], RZ ;  /* 0x000188ff01007387 */ /* 0x0003e80000100800 */
        /* <DEDUP_REMOVED lines=28> */
[----:B------:R1:W-:Y:S01]  /*2d10*/  STL [R1+0x1fc], RZ ;  /* 0x0001fcff01007387 */ /* 0x0003e20000100800 */
[----:B------:R-:W-:Y:S05]  /*2d20*/  @!P0 BRA `(.L_x_17) ;  /* 0x0000006000a88947 */ /* 0x000fea0003800000 */
[----:B------:R-:W-:-:S06]  /*2d30*/  UISETP.NE.AND UP0, UPT, UR22, 0x3, UPT ;  /* 0x000000031600788c */ /* 0x000fcc000bf05270 */
[----:B------:R-:W-:-:S13]  /*2d40*/  PLOP3.LUT P1, PT, PT, PT, UP0, 0x80, 0x0 ;  /* 0x000000000000781c */ /* 0x000fda0003f2f008 */
[----:B------:R-:W-:Y:S05]  /*2d50*/  @!P1 BRA `(.L_x_18) ;  /* 0x0000000000049947 */ /* 0x000fea0003800000 */
[----:B------:R-:W-:Y:S01]  /*2d60*/  BPT.TRAP 0x1 ;  /* 0x000000040000795c */ /* 0x000fe20000300000 */
.L_x_18:
[----:B------:R-:W-:Y:S01]  /*2d70*/  ULEA UR6, UR5, UR12, 0x3 ;  /* 0x0000000c05067291 */ /* 0x000fe2000f8e183f */
[----:B------:R-:W-:-:S05]  /*2d80*/  IMAD.U32 R0, RZ, RZ, UR4 ;  /* 0x00000004ff007e24 */ /* 0x000fca000f8e00ff */
[----:B------:R-:W-:-:S04]  /*2d90*/  SHF.L.U32 R0, R0, 0x1f, RZ ;  /* 0x0000001f00007819 */ /* 0x000fc800000006ff */
[----:B------:R0:W2:Y:S01]  /*2da0*/  SYNCS.PHASECHK.TRANS64.TRYWAIT P0, [UR6], R0 ;  /* 0x00000000ff0075a7 */ /* 0x0000a20008000146 */
[----:B------:R-:W-:Y:S05]  /*2db0*/  @!P1 BRA `(.L_x_19) ;  /* 0x0000000000049947 */ /* 0x000fea0003800000 */
[----:B------:R-:W-:Y:S01]  /*2dc0*/  BPT.TRAP 0x1 ;  /* 0x000000040000795c */ /* 0x000fe20000300000 */
.L_x_19:
[----:B--2---:R-:W-:Y:S05]  /*2dd0*/  @P0 BRA `(.L_x_20) ;  /* 0x0000000000080947 */ /* 0x004fea0003800000 */
[----:B------:R-:W2:Y:S02]  /*2de0*/  SYNCS.PHASECHK.TRANS64.TRYWAIT P0, [UR6], R0 ;  /* 0x00000000ff0075a7 */ /* 0x000ea40008000146 */
[----:B--2---:R-:W-:Y:S05]  /*2df0*/  @!P0 BRA `(.L_x_21) ;  /* 0x0000026c00b08947 */ /* 0x004fea0003800000 */
.L_x_20:
[----:B------:R-:W-:Y:S01]  /*2e00*/  UIADD3 UR6, UR12, 0x28100, URZ ;  /* 0x000281000c067890 */ /* 0x000fe2000fffe03f */
[----:B------:R-:W-:Y:S01]  /*2e10*/  WARPGROUP.ARRIVE ;  /* 0x00000000000079c5 */ /* 0x000fe20000000000 */
[----:B------:R-:W-:Y:S02]  /*2e20*/  ULOP3.LUT UR7, UR11, 0x10000, URZ, 0xfc, !UPT ;  /* 0x000100000b077892 */ /* 0x000fe4000f8efc3f */
[----:B------:R-:W-:Y:S02]  /*2e30*/  USHF.R.U32.HI UR6, URZ, 0x4, UR6 ;  /* 0x000000043f067899 */ /* 0x000fe40008011606 */
[----:B------:R-:W-:Y:S02]  /*2e40*/  ULEA UR7, UR5, UR7, 0xb ;  /* 0x0000000705077291 */ /* 0x000fe4000f8e583f */
[----:B------:R-:W-:Y:S01]  /*2e50*/  ULOP3.LUT UR6, UR6, 0x3fff, URZ, 0xc0, !UPT ;  /* 0x00003fff06067892 */ /* 0x000fe2000f8ec03f */
[----:B------:R-:W-:Y:S01]  /*2e60*/  UMOV UR17, 0x40000040 ;  /* 0x4000004000117882 */ /* 0x000fe20000000000 */
[----:B------:R-:W-:-:S02]  /*2e70*/  UMOV UR19, 0x40000040 ;  /* 0x4000004000137882 */ /* 0x000fc40000000000 */
[----:B------:R-:W-:Y:S01]  /*2e80*/  ULOP3.LUT UR6, UR6, 0x10000, URZ, 0xfc, !UPT ;  /* 0x0001000006067892 */ /* 0x000fe2000f8efc3f */
[----:B------:R-:W-:-:S03]  /*2e90*/  UMOV UR16, UR7 ;  /* 0x0000000700107c82 */ /* 0x000fc60008000000 */
[----:B------:R-:W-:-:S07]  /*2ea0*/  ULEA UR8, UR5, UR6, 0xb ;  /* 0x0000000605087291 */ /* 0x000fce000f8e583f */
[----:B------:R-:W-:Y:S02]  /*2eb0*/  UMOV UR18, UR8 ;  /* 0x0000000800127c82 */ /* 0x000fe40008000000 */
[----:B------:R-:W-:Y:S01]  /*2ec0*/  QGMMA.64x256x32.F32.E4M3.E4M3 R24, gdesc[UR16], RZ, !UPT, gsb0 ;  /* 0x03e00000101879f3 */ /* 0x000fe2000c0008ff */
[----:B------:R-:W-:Y:S01]  /*2ed0*/  UIADD3 UR16, UR7, 0x400, URZ ;  /* 0x0000040007107890 */ /* 0x000fe2000fffe03f */
[----:B------:R-:W-:Y:S01]  /*2ee0*/  UMOV UR17, 0x40000040 ;  /* 0x4000004000117882 */ /* 0x000fe20000000000 */
[----:B------:R-:W-:Y:S02]  /*2ef0*/  WARPGROUP.DEPBAR.LE gsb0, 0x0 ;  /* 0x00008000000079c5 */ /* 0x000fe40000010000 */
[----:B------:R-:W-:Y:S04]  /*2f00*/  STL.64 [R1], R24 ;  /* 0x0000001801007387 */ /* 0x000fe80000100a00 */
[----:B------:R-:W-:Y:S04]  /*2f10*/  STL.64 [R1+0x8], R26 ;  /* 0x0000081a01007387 */ /* 0x000fe80000100a00 */
        /* <DEDUP_REMOVED lines=61> */
[----:B------:R3:W-:Y:S02]  /*32f0*/  STL.64 [R1+0x1f8], R150 ;  /* 0x0001f89601007387 */ /* 0x0007e40000100a00 */
[----:B---3--:R-:W-:-:S06]  /*3300*/  WARPGROUP.ARRIVE ;  /* 0x00000000000079c5 */ /* 0x008fcc0000000000 */
[----:B------:R-:W-:Y:S03]  /*3310*/  QGMMA.64x256x32.F32.E4M3.E4M3 R24, gdesc[UR16], RZ, !UPT, gsb0 ;  /* 0x03e00000101879f3 */ /* 0x000fe6000c0008ff */
[----:B------:R-:W-:Y:S02]  /*3320*/  WARPGROUP.DEPBAR.LE gsb0, 0x0 ;  /* 0x00008000000079c5 */ /* 0x000fe40000010000 */
        /* <DEDUP_REMOVED lines=63> */
[----:B------:R3:W-:Y:S04]  /*3720*/  STL.64 [R1+0x5d0], R24 ;  /* 0x0005d01801007387 */ /* 0x0007e80000100a00 */
[----:B---3--:R-:W3:Y:S04]  /*3730*/  LDL.LU.64 R24, [R1] ;  /* 0x0000000001187983 */ /* 0x008ee80000300a00 */
[----:B------:R-:W3:Y:S04]  /*3740*/  LDL.LU.64 R26, [R1+0x8] ;  /* 0x00000800011a7983 */ /* 0x000ee80000300a00 */
        /* <DEDUP_REMOVED lines=61> */
[----:B------:R-:W3:Y:S01]  /*3b20*/  LDL.LU.64 R150, [R1+0x1f8] ;  /* 0x0001f80001967983 */ /* 0x000ee20000300a00 */
[----:B------:R-:W-:-:S02]  /*3b30*/  UIADD3 UR16, UR7, 0x2, URZ ;  /* 0x0000000207107890 */ /* 0x000fc4000fffe03f */
[----:B------:R-:W-:Y:S01]  /*3b40*/  UIADD3 UR18, UR8, 0x2, URZ ;  /* 0x0000000208127890 */ /* 0x000fe2000fffe03f */
[----:B------:R-:W-:Y:S01]  /*3b50*/  UMOV UR17, 0x40000040 ;  /* 0x4000004000117882 */ /* 0x000fe20000000000 */
[----:B------:R-:W-:Y:S01]  /*3b60*/  UMOV UR19, 0x40000040 ;  /* 0x4000004000137882 */ /* 0x000fe20000000000 */
[----:B---3--:R-:W-:-:S06]  /*3b70*/  WARPGROUP.ARRIVE ;  /* 0x00000000000079c5 */ /* 0x008fcc0000000000 */
[----:B------:R-:W-:Y:S03]  /*3b80*/  QGMMA.64x256x32.F32.E4M3.E4M3 R24, gdesc[UR16], R24, gsb0 ;  /* 0x03e00000101879f3 */ /* 0x000fe60008000818 */
[----:B------:R-:W-:Y:S02]  /*3b90*/  WARPGROUP.DEPBAR.LE gsb0, 0x0 ;  /* 0x00008000000079c5 */ /* 0x000fe40000010000 */
[----:B------:R-:W-:Y:S01]  /*3ba0*/  STL.64 [R1], R24 ;  /* 0x0000001801007387 */ /* 0x000fe20000100a00 */
[----:B------:R-:W-:Y:S02]  /*3bb0*/  IMAD.MOV.U32 R2, RZ, RZ, R150 ;  /* 0x000000ffff027224 */ /* 0x000fe400078e0096 */
[----:B0-2---:R-:W-:Y:S01]  /*3bc0*/  IMAD.MOV.U32 R0, RZ, RZ, R151 ;  /* 0x000000ffff007224 */ /* 0x005fe200078e0097 */
[----:B------:R-:W-:Y:S01]  /*3bd0*/  STL.64 [R1+0x8], R26 ;  /* 0x0000081a01007387 */ /* 0x000fe20000100a00 */
[----:B------:R-:W-:-:S02]  /*3be0*/  IMAD.MOV.U32 R4, RZ, RZ, R148 ;  /* 0x000000ffff047224 */ /* 0x000fc400078e0094 */
[----:B------:R-:W-:Y:S01]  /*3bf0*/  IMAD.MOV.U32 R3, RZ, RZ, R149 ;  /* 0x000000ffff037224 */ /* 0x000fe200078e0095 */
[----:B------:R-:W-:Y:S01]  /*3c00*/  STL.64 [R1+0x10], R28 ;  /* 0x0000101c01007387 */ /* 0x000fe20000100a00 */
[----:B------:R-:W-:Y:S02]  /*3c10*/  IMAD.MOV.U32 R6, RZ, RZ, R146 ;  /* 0x000000ffff067224 */ /* 0x000fe400078e0092 */
[----:B------:R-:W-:Y:S01]  /*3c20*/  IMAD.MOV.U32 R5, RZ, RZ, R147 ;  /* 0x000000ffff057224 */ /* 0x000fe200078e0093 */
[----:B------:R-:W-:Y:S01]  /*3c30*/  STL.64 [R1+0x18], R30 ;  /* 0x0000181e01007387 */ /* 0x000fe20000100a00 */
[----:B------:R-:W-:Y:S02]  /*3c40*/  IMAD.MOV.U32 R8, RZ, RZ, R144 ;  /* 0x000000ffff087224 */ /* 0x000fe400078e0090 */
[----:B------:R-:W-:Y:S01]  /*3c50*/  IMAD.MOV.U32 R7, RZ, RZ, R145 ;  /* 0x000000ffff077224 */ /* 0x000fe200078e0091 */
        /* <DEDUP_REMOVED lines=18> */
[----:B------:R0:W-:Y:S01]  /*3d80*/  STL [R1+0x50], R44 ;  /* 0x0000502c01007387 */ /* 0x0001e20000100800 */
[----:B------:R-:W-:-:S02]  /*3d90*/  IMAD.MOV.U32 R22, RZ, RZ, R130 ;  /* 0x000000ffff167224 */ /* 0x000fc400078e0082 */
[----:B------:R-:W-:Y:S01]  /*3da0*/  IMAD.MOV.U32 R21, RZ, RZ, R131 ;  /* 0x000000ffff157224 */ /* 0x000fe200078e0083 */
[----:B------:R-:W2:Y:S01]  /*3db0*/  LDL.LU.64 R150, [R1+0x7c8] ;  /* 0x0007c80001967983 */ /* 0x000ea20000300a00 */
[----:B------:R-:W-:Y:S02]  /*3dc0*/  IMAD.MOV.U32 R212, RZ, RZ, R128 ;  /* 0x000000ffffd47224 */ /* 0x000fe400078e0080 */
[----:B------:R-:W-:Y:S01]  /*3dd0*/  IMAD.MOV.U32 R23, RZ, RZ, R129 ;  /* 0x000000ffff177224 */ /* 0x000fe200078e0081 */
[----:B------:R-:W2:Y:S01]  /*3de0*/  LDL.LU.64 R148, [R1+0x7c0] ;  /* 0x0007c00001947983 */ /* 0x000ea20000300a00 */
[----:B------:R-:W-:Y:S02]  /*3df0*/  IMAD.MOV.U32 R210, RZ, RZ, R126 ;  /* 0x000000ffffd27224 */ /* 0x000fe400078e007e */
[----:B------:R-:W-:Y:S01]  /*3e00*/  IMAD.MOV.U32 R211, RZ, RZ, R127 ;  /* 0x000000ffffd37224 */ /* 0x000fe200078e007f */
[----:B------:R-:W2:Y:S01]  /*3e10*/  LDL.LU.64 R146, [R1+0x7b8] ;  /* 0x0007b80001927983 */ /* 0x000ea20000300a00 */
        /* <DEDUP_REMOVED lines=120> */
[----:B------:R-:W-:-:S03]  /*45a0*/  IMAD.MOV.U32 R235, RZ, RZ, R45 ;  /* 0x000000ffffeb7224 */ /* 0x000fc600078e002d */
[----:B------:R-:W2:Y:S04]  /*45b0*/  LDL.LU.64 R64, [R1+0x670] ;  /* 0x0006700001407983 */ /* 0x000ea80000300a00 */
        /* <DEDUP_REMOVED lines=9> */
[----:B0-----:R-:W2:Y:S04]  /*4650*/  LDL.LU.64 R44, [R1+0x620] ;  /* 0x00062000012c7983 */ /* 0x001ea80000300a00 */
        /* <DEDUP_REMOVED lines=9> */
[----:B------:R-:W2:Y:S01]  /*46f0*/  LDL.LU.64 R24, [R1+0x5d0] ;  /* 0x0005d00001187983 */ /* 0x000ea20000300a00 */
[----:B------:R-:W-:Y:S01]  /*4700*/  UIADD3 UR16, UR7, 0x402, URZ ;  /* 0x0000040207107890 */ /* 0x000fe2000fffe03f */
[----:B------:R-:W-:Y:S01]  /*4710*/  UMOV UR17, 0x40000040 ;  /* 0x4000004000117882 */ /* 0x000fe20000000000 */
[----:B--2---:R-:W-:-:S07]  /*4720*/  WARPGROUP.ARRIVE ;  /* 0x00000000000079c5 */ /* 0x004fce0000000000 */
[----:B------:R-:W-:Y:S03]  /*4730*/  QGMMA.64x256x32.F32.E4M3.E4M3 R24, gdesc[UR16], R24, gsb0 ;  /* 0x03e00000101879f3 */ /* 0x000fe60008000818 */
        /* <DEDUP_REMOVED lines=23> */
[----:B0-----:R-:W2:Y:S04]  /*48b0*/  LDL.LU R108, [R1] ;  /* 0x00000000016c7983 */ /* 0x001ea80000300800 */
[----:B------:R-:W2:Y:S04]  /*48c0*/  LDL.LU R109, [R1+0x4] ;  /* 0x00000400016d7983 */ /* 0x000ea80000300800 */
        /* <DEDUP_REMOVED lines=18> */
[----:B------:R-:W2:Y:S01]  /*49f0*/  LDL.LU R128, [R1+0x50] ;  /* 0x0000500001807983 */ /* 0x000ea20000300800 */
[----:B------:R-:W-:-:S02]  /*4a00*/  IMAD.MOV.U32 R129, RZ, RZ, R235 ;  /* 0x000000ffff817224 */ /* 0x000fc400078e00eb */
[----:B------:R-:W-:Y:S02]  /*4a10*/  IMAD.MOV.U32 R130, RZ, RZ, R234 ;  /* 0x000000ffff827224 */ /* 0x000fe400078e00ea */
[----:B------:R-:W-:Y:S02]  /*4a20*/  IMAD.MOV.U32 R131, RZ, RZ, R233 ;  /* 0x000000ffff837224 */ /* 0x000fe400078e00e9 */
[----:B------:R-:W-:Y:S02]  /*4a30*/  IMAD.MOV.U32 R132, RZ, RZ, R232 ;  /* 0x000000ffff847224 */ /* 0x000fe400078e00e8 */
[----:B------:R-:W-:Y:S02]  /*4a40*/  IMAD.MOV.U32 R133, RZ, RZ, R231 ;  /* 0x000000ffff857224 */ /* 0x000fe400078e00e7 */
[----:B------:R-:W-:Y:S02]  /*4a50*/  IMAD.MOV.U32 R134, RZ, RZ, R230 ;  /* 0x000000ffff867224 */ /* 0x000fe400078e00e6 */
        /* <DEDUP_REMOVED lines=39> */
[----:B------:R-:W-:Y:S01]  /*4cd0*/  IMAD.MOV.U32 R235, RZ, RZ, R0 ;  /* 0x000000ffffeb7224 */ /* 0x000fe200078e0000 */
[----:B------:R-:W-:Y:S02]  /*4ce0*/  UIADD3 UR16, UR7, 0x4, URZ ;  /* 0x0000000407107890 */ /* 0x000fe4000fffe03f */
[----:B------:R-:W-:Y:S01]  /*4cf0*/  UIADD3 UR18, UR8, 0x4, URZ ;  /* 0x0000000408127890 */ /* 0x000fe2000fffe03f */
[----:B------:R-:W-:Y:S01]  /*4d00*/  UMOV UR17, 0x40000040 ;  /* 0x4000004000117882 */ /* 0x000fe20000000000 */
[----:B------:R-:W-:Y:S01]  /*4d10*/  UMOV UR19, 0x40000040 ;  /* 0x4000004000137882 */ /* 0x000fe20000000000 */
[----:B--2---:R-:W-:-:S06]  /*4d20*/  WARPGROUP.ARRIVE ;  /* 0x00000000000079c5 */ /* 0x004fcc0000000000 */
[----:B------:R-:W-:Y:S03]  /*4d30*/  QGMMA.64x256x32.F32.E4M3.E4M3 R108, gdesc[UR16], R108, gsb0 ;  /* 0x03e00000106c79f3 */ /* 0x000fe6000800086c */
        /* <DEDUP_REMOVED lines=183> */
[----:B0-----:R-:W2:Y:S04]  /*58b0*/  LDL.LU.64 R108, [R1] ;  /* 0x00000000016c7983 */ /* 0x001ea80000300a00 */
        /* <DEDUP_REMOVED lines=63> */
[----:B------:R-:W-:-:S02]  /*5cb0*/  UIADD3 UR16, UR7, 0x6, URZ ;  /* 0x0000000607107890 */ /* 0x000fc4000fffe03f */
[----:B------:R-:W-:Y:S01]  /*5cc0*/  UIADD3 UR18, UR8, 0x6, URZ ;  /* 0x0000000608127890 */ /* 0x000fe2000fffe03f */
[----:B------:R-:W-:Y:S01]  /*5cd0*/  UMOV UR17, 0x40000040 ;  /* 0x4000004000117882 */ /* 0x000fe20000000000 */
[----:B------:R-:W-:Y:S01]  /*5ce0*/  UMOV UR19, 0x40000040 ;  /* 0x4000004000137882 */ /* 0x000fe20000000000 */
        /* <DEDUP_REMOVED lines=93> */
[----:B0-----:R-:W3:Y:S04]  /*62c0*/  LDL.LU.64 R150, [R1+0x518] ;  /* 0x0005180001967983 */ /* 0x001ee80000300a00 */
        /* <DEDUP_REMOVED lines=21> */
[----:B------:R-:W-:Y:S01]  /*6420*/  UIADD3 UR16, UR7, 0x406, URZ ;  /* 0x0000040607107890 */ /* 0x000fe2000fffe03f */
[----:B------:R-:W-:-:S02]  /*6430*/  UMOV UR17, 0x40000040 ;  /* 0x4000004000117882 */ /* 0x000fc40000000000 */
[----:B------:R0:W-:Y:S01]  /*6440*/  STL [R1+0x2d0], RZ ;  /* 0x0002d0ff01007387 */ /* 0x0001e20000100800 */
[----:B------:R-:W-:-:S03]  /*6450*/  ULDC UR7, c[0x0][0x50c] ;  /* 0x0001430000077ab9 */ /* 0x000fc60000000800 */
        /* <DEDUP_REMOVED lines=37> */
[----:B---3--:R-:W-:-:S06]  /*66b0*/  WARPGROUP.ARRIVE ;  /* 0x00000000000079c5 */ /* 0x008fcc0000000000 */
[----:B------:R-:W-:Y:S01]  /*66c0*/  QGMMA.64x256x32.F32.E4M3.E4M3 R24, gdesc[UR16], R24, gsb0 ;  /* 0x03e00000101879f3 */ /* 0x000fe20008000818 */
[----:B------:R0:W-:Y:S04]  /*66d0*/  STL [R1+0x238], RZ ;  /* 0x000238ff01007387 */ /* 0x0001e80000100800 */
[----:B------:R0:W-:Y:S04]  /*66e0*/  STL [R1+0x234], RZ ;  /* 0x000234ff01007387 */ /* 0x0001e80000100800 */
[----:B------:R0:W-:Y:S04]  /*66f0*/  STL [R1+0x230], RZ ;  /* 0x000230ff01007387 */ /* 0x0001e80000100800 */
[----:B------:R0:W-:Y:S04]  /*6700*/  STL [R1+0x22c], RZ ;  /* 0x00022cff01007387 */ /* 0x0001e80000100800 */
[----:B------:R0:W-:Y:S04]  /*6710*/  STL [R1+0x228], RZ ;  /* 0x000228ff01007387 */ /* 0x0001e80000100800 */
[----:B------:R0:W-:Y:S01]  /*6720*/  STL [R1+0x224], RZ ;  /* 0x000224ff01007387 */ /* 0x0001e20000100800 */
[----:B------:R-:W-:-:S03]  /*6730*/  UISETP.NE.AND UP0, UPT, UR7, 0x4, UPT ;  /* 0x000000040700788c */ /* 0x000fc6000bf05270 */
[----:B------:R0:W-:Y:S04]  /*6740*/  STL [R1+0x220], RZ ;  /* 0x000220ff01007387 */ /* 0x0001e80000100800 */
[----:B------:R0:W-:Y:S04]  /*6750*/  STL [R1+0x21c], RZ ;  /* 0x00021cff01007387 */ /* 0x0001e80000100800 */
[----:B------:R0:W-:Y:S04]  /*6760*/  STL [R1+0x218], RZ ;  /* 0x000218ff01007387 */ /* 0x0001e80000100800 */
[----:B------:R0:W-:Y:S01]  /*6770*/  STL [R1+0x214], RZ ;  /* 0x000214ff01007387 */ /* 0x0001e20000100800 */
[----:B------:R-:W-:-:S03]  /*6780*/  USEL UR7, URZ, 0x1, UP0 ;  /* 0x000000013f077887 */ /* 0x000fc60008000000 */
[----:B------:R0:W-:Y:S04]  /*6790*/  STL [R1+0x210], RZ ;  /* 0x000210ff01007387 */ /* 0x0001e80000100800 */
[----:B------:R0:W-:Y:S04]  /*67a0*/  STL [R1+0x20c], RZ ;  /* 0x00020cff01007387 */ /* 0x0001e80000100800 */
[----:B------:R0:W-:Y:S04]  /*67b0*/  STL [R1+0x208], RZ ;  /* 0x000208ff01007387 */ /* 0x0001e80000100800 */
[----:B------:R0:W-:Y:S04]  /*67c0*/  STL [R1+0x204], RZ ;  /* 0x000204ff01007387 */ /* 0x0001e80000100800 */
[----:B------:R0:W-:Y:S01]  /*67d0*/  STL [R1+0x200], RZ ;  /* 0x000200ff01007387 */ /* 0x0001e20000100800 */
[----:B------:R-:W-:Y:S01]  /*67e0*/  ISETP.NE.AND P0, PT, RZ, UR7, PT ;  /* 0x00000007ff007c0c */ /* 0x000fe2000bf05270 */
[----:B------:R-:W-:Y:S01]  /*67f0*/  UMOV UR6, 0x4 ;  /* 0x0000000400067882 */ /* 0x000fe20000000000 */
[----:B------:R-:W-:Y:S01]  /*6800*/  IMAD.MOV.U32 R0, RZ, RZ, R235 ;  /* 0x000000ffff007224 */ /* 0x000fe200078e00eb */
[----:B------:R-:W-:-:S02]  /*6810*/  CS2R R236, SRZ ;  /* 0x0000000000ec7805 */ /* 0x000fc4000001ff00 */
[----:B--2---:R-:W-:Y:S02]  /*6820*/  CS2R R234, SRZ ;  /* 0x0000000000ea7805 */ /* 0x004fe4000001ff00 */
[----:B------:R-:W-:Y:S02]  /*6830*/  CS2R R232, SRZ ;  /* 0x0000000000e87805 */ /* 0x000fe4000001ff00 */
[----:B------:R-:W-:Y:S02]  /*6840*/  CS2R R230, SRZ ;  /* 0x0000000000e67805 */ /* 0x000fe4000001ff00 */
[----:B------:R-:W-:Y:S02]  /*6850*/  CS2R R228, SRZ ;  /* 0x0000000000e47805 */ /* 0x000fe4000001ff00 */
[----:B------:R-:W-:Y:S02]  /*6860*/  CS2R R226, SRZ ;  /* 0x0000000000e27805 */ /* 0x000fe4000001ff00 */
[----:B------:R-:W-:-:S02]  /*6870*/  CS2R R224, SRZ ;  /* 0x0000000000e07805 */ /* 0x000fc4000001ff00 */
[----:B------:R-:W-:Y:S02]  /*6880*/  CS2R R222, SRZ ;  /* 0x0000000000de7805 */ /* 0x000fe4000001ff00 */
        /* <DEDUP_REMOVED lines=45> */
[----:B------:R-:W-:Y:S01]  /*6b60*/  CS2R R2, SRZ ;  /* 0x0000000000027805 */ /* 0x000fe2000001ff00 */
[----:B------:R-:W-:Y:S02]  /*6b70*/  WARPGROUP.DEPBAR.LE gsb0, 0x0 ;  /* 0x00008000000079c5 */ /* 0x000fe40000010000 */
[----:B0-----:R-:W-:Y:S05]  /*6b80*/  @!P0 BRA `(.L_x_22) ;  /* 0x0000002000f88947 */ /* 0x001fea0003800000 */
[----:B------:R-:W2:Y:S04]  /*6b90*/  LDL R2, [R1] ;  /* 0x0000000001027983 */ /* 0x000ea80000100800 */
[----:B------:R-:W3:Y:S04]  /*6ba0*/  LDL R3, [R1+0x4] ;  /* 0x0000040001037983 */ /* 0x000ee80000100800 */
[----:B------:R-:W4:Y:S04]  /*6bb0*/  LDL R4, [R1+0x8] ;  /* 0x0000080001047983 */ /* 0x000f280000100800 */
[----:B------:R-:W5:Y:S04]  /*6bc0*/  LDL R5, [R1+0xc] ;  /* 0x00000c0001057983 */ /* 0x000f680000100800 */
        /* <DEDUP_REMOVED lines=102> */
[----:B------:R0:W-:Y:S04]  /*7230*/  STL [R1+0x4c0], R131 ;  /* 0x0004c08301007387 */ /* 0x0001e80000100800 */
[----:B0-----:R-:W5:Y:S04]  /*7240*/  LDL R131, [R1+0x1a8] ;  /* 0x0001a80001837983 */ /* 0x001f680000100800 */
        /* <DEDUP_REMOVED lines=39> */
[----:B0-----:R-:W5:Y:S01]  /*74c0*/  LDL R151, [R1+0x1f8] ;  /* 0x0001f80001977983 */ /* 0x001f620000100800 */
[----:B------:R-:W-:-:S01]  /*74d0*/  FADD R0, RZ, R0 ;  /* 0x00000000ff007221 */ /* 0x000fc20000000000 */
[----:B--2---:R-:W-:Y:S01]  /*74e0*/  FADD R2, RZ, R2 ;  /* 0x00000002ff027221 */ /* 0x004fe20000000000 */
[----:B---3--:R-:W-:-:S01]  /*74f0*/  FADD R3, RZ, R3 ;  /* 0x00000003ff037221 */ /* 0x008fc20000000000 */
[----:B----4-:R-:W-:Y:S01]  /*7500*/  FADD R4, RZ, R4 ;  /* 0x00000004ff047221 */ /* 0x010fe20000000000 */
[----:B-----5:R-:W-:-:S01]  /*7510*/  FADD R5, RZ, R5 ;  /* 0x00000005ff057221 */ /* 0x020fc20000000000 */
[----:B------:R-:W-:Y:S01]  /*7520*/  FADD R6, RZ, R6 ;  /* 0x00000006ff067221 */ /* 0x000fe20000000000 */
[----:B------:R-:W-:-:S01]  /*7530*/  FADD R7, RZ, R7 ;  /* 0x00000007ff077221 */ /* 0x000fc20000000000 */
        /* <DEDUP_REMOVED lines=14> */
[----:B------:R-:W2:Y:S01]  /*7620*/  LDL.LU R131, [R1+0x4c0] ;  /* 0x0004c00001837983 */ /* 0x000ea20000300800 */
        /* <DEDUP_REMOVED lines=13> */
[----:B------:R-:W3:Y:S01]  /*7700*/  LDL.LU R132, [R1+0x4bc] ;  /* 0x0004bc0001847983 */ /* 0x000ee20000300800 */
        /* <DEDUP_REMOVED lines=16> */
[----:B------:R0:W-:Y:S01]  /*7810*/  STL [R1+0x200], R133 ;  /* 0x0002008501007387 */ /* 0x0001e20000100800 */
        /* <DEDUP_REMOVED lines=9> */
[----:B0-----:R-:W4:Y:S01]  /*78b0*/  LDL.LU R133, [R1+0x4b8] ;  /* 0x0004b80001857983 */ /* 0x001f220000300800 */
[----:B------:R-:W-:-:S01]  /*78c0*/  FADD R184, RZ, R184 ;  /* 0x000000b8ffb87221 */ /* 0x000fc20000000000 */
[----:B------:R-:W-:Y:S01]  /*78d0*/  FADD R185, RZ, R185 ;  /* 0x000000b9ffb97221 */ /* 0x000fe20000000000 */
[----:B------:R-:W-:-:S01]  /*78e0*/  FADD R186, RZ, R186 ;  /* 0x000000baffba7221 */ /* 0x000fc20000000000 */
        /* <DEDUP_REMOVED lines=10> */
[----:B0-----:R-:W5:Y:S01]  /*7990*/  LDL.LU R134, [R1+0x4b4] ;  /* 0x0004b40001867983 */ /* 0x001f620000300800 */
        /* <DEDUP_REMOVED lines=52> */
[----:B0-----:R-:W5:Y:S04]  /*7ce0*/  LDL.LU R138, [R1+0x4a4] ;  /* 0x0004a400018a7983 */ /* 0x001f680000300800 */
[----:B------:R0:W-:Y:S01]  /*7cf0*/  STL [R1+0x218], R139 ;  /* 0x0002188b01007387 */ /* 0x0001e20000100800 */
[----:B------:R-:W-:-:S03]  /*7d00*/  FADD R140, RZ, R140 ;  /* 0x0000008cff8c7221 */ /* 0x000fc60000000000 */
        /* <DEDUP_REMOVED lines=34> */
[----:B------:R0:W-:Y:S04]  /*7f30*/  STL [R1+0x248], R151 ;  /* 0x0002489701007387 */ /* 0x0001e80000100800 */
[----:B0-----:R-:W5:Y:S04]  /*7f40*/  LDL.LU R151, [R1+0x470] ;  /* 0x0004700001977983 */ /* 0x001f680000300800 */
[----:B------:R0:W-:Y:S02]  /*7f50*/  STL [R1+0x24c], R0 ;  /* 0x00024c0001007387 */ /* 0x0001e40000100800 */
[----:B0-----:R-:W-:-:S05]  /*7f60*/  FADD R0, RZ, R24 ;  /* 0x00000018ff007221 */ /* 0x001fca0000000000 */
        /* <DEDUP_REMOVED lines=213> */
[----:B--2---:R-:W-:-:S05]  /*8cc0*/  FADD R0, RZ, R131 ;  /* 0x00000083ff007221 */ /* 0x004fca0000000000 */
[----:B------:R3:W-:Y:S02]  /*8cd0*/  STL [R1+0x3fc], R0 ;  /* 0x0003fc0001007387 */ /* 0x0007e40000100800 */
[----:B---3--:R-:W-:-:S05]  /*8ce0*/  FADD R0, RZ, R132 ;  /* 0x00000084ff007221 */ /* 0x008fca0000000000 */
[----:B------:R4:W-:Y:S02]  /*8cf0*/  STL [R1+0x400], R0 ;  /* 0x0004000001007387 */ /* 0x0009e40000100800 */
[----:B----4-:R-:W-:-:S05]  /*8d00*/  FADD R0, RZ, R133 ;  /* 0x00000085ff007221 */ /* 0x010fca0000000000 */
[----:B------:R5:W-:Y:S02]  /*8d10*/  STL [R1+0x404], R0 ;  /* 0x0004040001007387 */ /* 0x000be40000100800 */
[----:B-----5:R-:W-:-:S05]  /*8d20*/  FADD R0, RZ, R134 ;  /* 0x00000086ff007221 */ /* 0x020fca0000000000 */
        /* <DEDUP_REMOVED lines=34> */
[----:B------:R0:W-:Y:S01]  /*8f50*/  STL [R1+0x44c], R0 ;  /* 0x00044c0001007387 */ /* 0x0001e20000100800 */
[----:B------:R-:W-:-:S05]  /*8f60*/  UMOV UR6, URZ ;  /* 0x0000003f00067c82 */ /* 0x000fca0008000000 */
.L_x_22:
[----:B------:R-:W-:Y:S01]  /*8f70*/  UIADD3 UR23, UR5, 0x1, URZ ;  /* 0x0000000105177890 */ /* 0x000fe2000fffe03f */
[----:B------:R-:W-:-:S03]  /*8f80*/  UMOV UR8, 0x1 ;  /* 0x0000000100087882 */ /* 0x000fc60000000000 */
[----:B------:R-:W-:-:S04]  /*8f90*/  UISETP.NE.AND UP0, UPT, UR23, 0x5, UPT ;  /* 0x000000051700788c */ /* 0x000fc8000bf05270 */
[----:B------:R-:W-:Y:S02]  /*8fa0*/  USEL UR24, URZ, 0x1, UP0 ;  /* 0x000000013f187887 */ /* 0x000fe40008000000 */
[----:B------:R-:W-:Y:S02]  /*8fb0*/  USEL UR23, UR23, URZ, UP0 ;  /* 0x0000003f17177287 */ /* 0x000fe40008000000 */
[----:B------:R-:W-:-:S12]  /*8fc0*/  ULOP3.LUT UR24, UR4, UR24, URZ, 0x3c, !UPT ;  /* 0x0000001804187292 */ /* 0x000fd8000f8e3c3f */
.L_x_17:
[----:B------:R-:W-:-:S04]  /*8fd0*/  UISETP.LT.AND UP0, UPT, UR10, 0x1, UPT ;  /* 0x000000010a00788c */ /* 0x000fc8000bf01270 */
[----:B------:R-:W-:-:S04]  /*8fe0*/  USEL UR16, UR10, 0x1, UP0 ;  /* 0x000000010a107887 */ /* 0x000fc80008000000 */
[----:B------:R-:W-:-:S04]  /*8ff0*/  UIADD3 UR26, UR10, -UR16, URZ ;  /* 0x800000100a1a7290 */ /* 0x000fc8000fffe03f */
[----:B------:R-:W-:-:S06]  /*9000*/  UISETP.GE.AND UP0, UPT, UR26, 0x1, UPT ;  /* 0x000000011a00788c */ /* 0x000fcc000bf06270 */
[----:B------:R-:W-:-:S13]  /*9010*/  PLOP3.LUT P0, PT, PT, PT, UP0, 0x80, 0x0 ;  /* 0x000000000000781c */ /* 0x000fda0003f0f008 */
[----:B------:R-:W-:Y:S05]  /*9020*/  @!P0 BRA `(.L_x_23) ;  /* 0x00000088009c8947 */ /* 0x000fea0003800000 */
[----:B------:R-:W-:Y:S01]  /*9030*/  UMOV UR25, UR5 ;  /* 0x0000000500197c82 */ /* 0x000fe20008000000 */
[----:B------:R-:W-:-:S05]  /*9040*/  ULDC UR27, c[0x0][0x50c] ;  /* 0x00014300001b7ab9 */ /* 0x000fca0000000800 */
.L_x_31:
[----:B------:R-:W-:-:S06]  /*9050*/  UISETP.NE.AND UP0, UPT, UR22, 0x3, UPT ;  /* 0x000000031600788c */ /* 0x000fcc000bf05270 */
[----:B------:R-:W-:-:S13]  /*9060*/  PLOP3.LUT P1, PT, PT, PT, UP0, 0x80, 0x0 ;  /* 0x000000000000781c */ /* 0x000fda0003f2f008 */
[----:B-----5:R-:W-:Y:S05]  /*9070*/  @!P1 BRA `(.L_x_24) ;  /* 0x0000000000049947 */ /* 0x020fea0003800000 */
[----:B------:R-:W-:Y:S01]  /*9080*/  BPT.TRAP 0x1 ;  /* 0x000000040000795c */ /* 0x000fe20000300000 */
.L_x_24:
[----:B------:R-:W2:Y:S01]  /*9090*/  S2UR UR16, SR_CgaCtaId ;  /* 0x00000000001079c3 */ /* 0x000ea20000008800 */
[----:B------:R-:W-:Y:S01]  /*90a0*/  UMOV UR12, 0x400 ;  /* 0x00000400000c7882 */ /* 0x000fe20000000000 */
[----:B0-----:R-:W-:-:S05]  /*90b0*/  IMAD.U32 R0, RZ, RZ, UR24 ;  /* 0x00000018ff007e24 */ /* 0x001fca000f8e00ff */
[----:B------:R-:W-:Y:S01]  /*90c0*/  SHF.L.U32 R0, R0, 0x1f, RZ ;  /* 0x0000001f00007819 */ /* 0x000fe200000006ff */
[----:B--2---:R-:W-:-:S04]  /*90d0*/  ULEA UR12, UR16, UR12, 0x18 ;  /* 0x0000000c100c7291 */ /* 0x004fc8000f8ec03f */
[----:B------:R-:W-:-:S09]  /*90e0*/  ULEA UR16, UR23, UR12, 0x3 ;  /* 0x0000000c17107291 */ /* 0x000fd2000f8e183f */
[----:B------:R0:W2:Y:S01]  /*90f0*/  SYNCS.PHASECHK.TRANS64.TRYWAIT P0, [UR16], R0 ;  /* 0x00000000ff0075a7 */ /* 0x0000a20008000150 */
[----:B------:R-:W-:Y:S05]  /*9100*/  @!P1 BRA `(.L_x_25) ;  /* 0x0000000000049947 */ /* 0x000fea0003800000 */
[----:B------:R-:W-:Y:S01]  /*9110*/  BPT.TRAP 0x1 ;  /* 0x000000040000795c */ /* 0x000fe20000300000 */
.L_x_25:
[----:B--2---:R-:W-:Y:S05]  /*9120*/  @P0 BRA `(.L_x_26) ;  /* 0x0000000000080947 */ /* 0x004fea0003800000 */
[----:B------:R-:W2:Y:S02]  /*9130*/  SYNCS.PHASECHK.TRANS64.TRYWAIT P0, [UR16], R0 ;  /* 0x00000000ff0075a7 */ /* 0x000ea40008000150 */
[----:B--2---:R-:W-:Y:S05]  /*9140*/  @!P0 BRA `(.L_x_27) ;  /* 0x0000020800f48947 */ /* 0x004fea0003800000 */
.L_x_26:
        /* <DEDUP_REMOVED lines=64> */
[----:B--2---:R-:W2:Y:S04]  /*9550*/  LDL.LU.64 R108, [R1] ;  /* 0x00000000016c7983 */ /* 0x004ea80000300a00 */
        /* <DEDUP_REMOVED lines=64> */
[----:B------:R-:W-:Y:S01]  /*9960*/  UISETP.NE.AND UP0, UPT, UR7, URZ, UPT ;  /* 0x0000003f0700728c */ /* 0x000fe2000bf05270 */
[----:B------:R-:W-:Y:S01]  /*9970*/  STL [R1+0x8c4], R23 ;  /* 0x0008c41701007387 */ /* 0x000fe20000100800 */
[----:B------:R-:W-:Y:S02]  /*9980*/  USHF.R.U32.HI UR16, URZ, 0x4, UR16 ;  /* 0x000000043f107899 */ /* 0x000fe40008011610 */
[----:B------:R-:W-:Y:S01]  /*9990*/  USEL UR8, UR8, URZ, !UP0 ;  /* 0x0000003f08087287 */ /* 0x000fe2000c000000 */
[----:B------:R-:W-:Y:S01]  /*99a0*/  STL [R1+0x8c0], R22 ;  /* 0x0008c01601007387 */ /* 0x000fe20000100800 */
[----:B------:R-:W-:Y:S02]  /*99b0*/  ULOP3.LUT UR16, UR16, 0x3fff, URZ, 0xc0, !UPT ;  /* 0x00003fff10107892 */ /* 0x000fe4000f8ec03f */
[----:B------:R-:W-:Y:S01]  /*99c0*/  UISETP.NE.U32.AND UP0, UPT, UR8, URZ, UPT ;  /* 0x0000003f0800728c */ /* 0x000fe2000bf05070 */
[----:B------:R-:W-:Y:S01]  /*99d0*/  STL [R1+0x8bc], R21 ;  /* 0x0008bc1501007387 */ /* 0x000fe20000100800 */
[----:B------:R-:W-:-:S02]  /*99e0*/  ULOP3.LUT UR7, UR11, 0x10000, URZ, 0xfc, !UPT ;  /* 0x000100000b077892 */ /* 0x000fc4000f8efc3f */
[----:B------:R-:W-:Y:S01]  /*99f0*/  ULOP3.LUT UR8, UR16, 0x10000, URZ, 0xfc, !UPT ;  /* 0x0001000010087892 */ /* 0x000fe2000f8efc3f */
[----:B------:R-:W-:Y:S01]  /*9a00*/  STL [R1+0x8b8], R20 ;  /* 0x0008b81401007387 */ /* 0x000fe20000100800 */
[----:B------:R-:W-:Y:S02]  /*9a10*/  ULEA UR7, UR23, UR7, 0xb ;  /* 0x0000000717077291 */ /* 0x000fe4000f8e583f */
[----:B------:R-:W-:Y:S01]  /*9a20*/  ULEA UR8, UR23, UR8, 0xb ;  /* 0x0000000817087291 */ /* 0x000fe2000f8e583f */
[----:B------:R-:W-:Y:S01]  /*9a30*/  STL [R1+0x8b4], R19 ;  /* 0x0008b41301007387 */ /* 0x000fe20000100800 */
[----:B------:R-:W-:Y:S01]  /*9a40*/  UMOV UR17, 0x40000040 ;  /* 0x4000004000117882 */ /* 0x000fe20000000000 */
[----:B------:R-:W-:Y:S02]  /*9a50*/  UMOV UR19, 0x40000040 ;  /* 0x4000004000137882 */ /* 0x000fe40000000000 */
[----:B------:R-:W-:Y:S01]  /*9a60*/  UMOV UR16, UR7 ;  /* 0x0000000700107c82 */ /* 0x000fe20008000000 */
[----:B------:R-:W-:Y:S01]  /*9a70*/  STL [R1+0x8b0], R18 ;  /* 0x0008b01201007387 */ /* 0x000fe20000100800 */
[----:B------:R-:W-:-:S03]  /*9a80*/  UMOV UR18, UR8 ;  /* 0x0000000800127c82 */ /* 0x000fc60008000000 */
[----:B------:R-:W-:Y:S04]  /*9a90*/  STL [R1+0x8ac], R17 ;  /* 0x0008ac1101007387 */ /* 0x000fe80000100800 */
        /* <DEDUP_REMOVED lines=14> */
[----:B-----5:R-:W-:Y:S01]  /*9b80*/  STL [R1+0x870], R2 ;  /* 0x0008700201007387 */ /* 0x020fe20000100800 */
[----:B--2---:R-:W-:-:S06]  /*9b90*/  WARPGROUP.ARRIVE ;  /* 0x00000000000079c5 */ /* 0x004fcc0000000000 */
[----:B------:R-:W-:Y:S03]  /*9ba0*/  QGMMA.64x256x32.F32.E4M3.E4M3 R108, gdesc[UR16], R108, UP0, gsb0 ;  /* 0x03e00000106c79f3 */ /* 0x000fe6000b80086c */
        /* <DEDUP_REMOVED lines=65> */
[----:B--2---:R-:W2:Y:S04]  /*9fc0*/  LDL.LU.64 R234, [R1+0xcc0] ;  /* 0x000cc00001ea7983 */ /* 0x004ea80000300a00 */
[----:B------:R-:W3:Y:S04]  /*9fd0*/  LDL.LU.64 R232, [R1+0xcb8] ;  /* 0x000cb80001e87983 */ /* 0x000ee80000300a00 */
[----:B------:R-:W4:Y:S04]  /*9fe0*/  LDL.LU.64 R230, [R1+0xcb0] ;  /* 0x000cb00001e67983 */ /* 0x000f280000300a00 */
        /* <DEDUP_REMOVED lines=60> */
[----:B------:R-:W4:Y:S01]  /*a3b0*/  LDL.LU.64 R108, [R1+0xac8] ;  /* 0x000ac800016c7983 */ /* 0x000f220000300a00 */
[----:B------:R-:W-:Y:S01]  /*a3c0*/  UIADD3 UR16, UR7, 0x400, URZ ;  /* 0x0000040007107890 */ /* 0x000fe2000fffe03f */
[----:B------:R-:W-:-:S02]  /*a3d0*/  UMOV UR17, 0x40000040 ;  /* 0x4000004000117882 */ /* 0x000fc40000000000 */
[----:B--2---:R-:W-:Y:S04]  /*a3e0*/  STL.64 [R1+0xac0], R234 ;  /* 0x000ac0ea01007387 */ /* 0x004fe80000100a00 */
[----:B---3--:R-:W-:Y:S04]  /*a3f0*/  STL.64 [R1+0xab8], R232 ;  /* 0x000ab8e801007387 */ /* 0x008fe80000100a00 */
[----:B----4-:R-:W-:Y:S04]  /*a400*/  STL.64 [R1+0xab0], R230 ;  /* 0x000ab0e601007387 */ /* 0x010fe80000100a00 */
        /* <DEDUP_REMOVED lines=38> */
[----:B------:R-:W-:Y:S01]  /*a670*/  STL.64 [R1+0x978], R152 ;  /* 0x0009789801007387 */ /* 0x000fe20000100a00 */
[----:B------:R-:W-:-:S06]  /*a680*/  WARPGROUP.ARRIVE ;  /* 0x00000000000079c5 */ /* 0x000fcc0000000000 */
[----:B------:R-:W-:Y:S03]  /*a690*/  QGMMA.64x256x32.F32.E4M3.E4M3 R24, gdesc[UR16], R24, UP0, gsb0 ;  /* 0x03e00000101879f3 */ /* 0x000fe6000b800818 */
        /* <DEDUP_REMOVED lines=91> */
[----:B--2---:R-:W-:-:S06]  /*ac50*/  WARPGROUP.ARRIVE ;  /* 0x00000000000079c5 */ /* 0x004fcc0000000000 */
[----:B------:R-:W-:Y:S03]  /*ac60*/  QGMMA.64x256x32.F32.E4M3.E4M3 R108, gdesc[UR16], R108, gsb0 ;  /* 0x03e00000106c79f3 */ /* 0x000fe6000800086c */
[----:B------:R-:W-:Y:S02]  /*ac70*/  WARPGROUP.DEPBAR.LE gsb0, 0x0 ;  /* 0x00008000000079c5 */ /* 0x000fe40000010000 */
[----:B------:R-:W-:Y:S01]  /*ac80*/  STL.64 [R1], R108 ;  /* 0x0000006c01007387 */ /* 0x000fe20000100a00 */
[----:B------:R-:W-:Y:S02]  /*ac90*/  IMAD.MOV.U32 R2, RZ, RZ, R234 ;  /* 0x000000ffff027224 */ /* 0x000fe400078e00ea */
[----:B0-----:R-:W-:Y:S01]  /*aca0*/  IMAD.MOV.U32 R0, RZ, RZ, R235 ;  /* 0x000000ffff007224 */ /* 0x001fe200078e00eb */
        /* <DEDUP_REMOVED lines=31> */
[----:B------:R-:W-:-:S03]  /*aea0*/  IMAD.MOV.U32 R23, RZ, RZ, R213 ;  /* 0x000000ffff177224 */ /* 0x000fc600078e00d5 */
        /* <DEDUP_REMOVED lines=40> */
[----:B------:R0:W-:Y:S04]  /*b130*/  STL [R1+0x1a0], R212 ;  /* 0x0001a0d401007387 */ /* 0x0001e80000100800 */
[----:B------:R-:W2:Y:S04]  /*b140*/  LDL.LU.64 R234, [R1+0xac0] ;  /* 0x000ac00001ea7983 */ /* 0x000ea80000300a00 */
        /* <DEDUP_REMOVED lines=10> */
[----:B0-----:R-:W4:Y:S04]  /*b1f0*/  LDL.LU.64 R212, [R1+0xa68] ;  /* 0x000a680001d47983 */ /* 0x001f280000300a00 */
        /* <DEDUP_REMOVED lines=248> */
[----:B------:R-:W-:Y:S01]  /*c180*/  IMAD.MOV.U32 R235, RZ, RZ, R0 ;  /* 0x000000ffffeb7224 */ /* 0x000fe200078e0000 */
[----:B------:R-:W-:Y:S01]  /*c190*/  UIADD3 UR16, UR7, 0x4, URZ ;  /* 0x0000000407107890 */ /* 0x000fe2000fffe03f */
[----:B------:R0:W5:Y:S01]  /*c1a0*/  LDL.LU R23, [R1+0x8c4] ;  /* 0x0008c40001177983 */ /* 0x0001620000300800 */
[----:B------:R-:W-:Y:S01]  /*c1b0*/  UIADD3 UR18, UR8, 0x4, URZ ;  /* 0x0000000408127890 */ /* 0x000fe2000fffe03f */
[----:B------:R-:W-:Y:S01]  /*c1c0*/  UMOV UR17, 0x40000040 ;  /* 0x4000004000117882 */ /* 0x000fe20000000000 */
[----:B------:R-:W-:Y:S01]  /*c1d0*/  UMOV UR19, 0x40000040 ;  /* 0x4000004000137882 */ /* 0x000fe20000000000 */
[----:B------:R0:W5:Y:S04]  /*c1e0*/  LDL.LU R22, [R1+0x8c0] ;  /* 0x0008c00001167983 */ /* 0x0001680000300800 */
        /* <DEDUP_REMOVED lines=19> */
[----:B------:R0:W5:Y:S01]  /*c320*/  LDL.LU R2, [R1+0x870] ;  /* 0x0008700001027983 */ /* 0x0001620000300800 */
        /* <DEDUP_REMOVED lines=336> */
[----:B--2---:R0:W5:Y:S04]  /*d830*/  LDL.LU.64 R234, [R1+0x668] ;  /* 0x0006680001ea7983 */ /* 0x0041680000300a00 */
[----:B------:R0:W5:Y:S04]  /*d840*/  LDL.LU.64 R232, [R1+0x660] ;  /* 0x0006600001e87983 */ /* 0x0001680000300a00 */
        /* <DEDUP_REMOVED lines=64> */
[----:B------:R-:W-:-:S04]  /*dc50*/  UIADD3 UR6, UR6, 0x4, URZ ;  /* 0x0000000406067890 */ /* 0x000fc8000fffe03f */
[----:B------:R-:W-:-:S04]  /*dc60*/  UISETP.NE.AND UP0, UPT, UR6, UR27, UPT ;  /* 0x0000001b0600728c */ /* 0x000fc8000bf05270 */
[----:B------:R-:W-:-:S06]  /*dc70*/  USEL UR7, URZ, 0x1, UP0 ;  /* 0x000000013f077887 */ /* 0x000fcc0008000000 */
[----:B------:R-:W-:Y:S01]  /*dc80*/  ISETP.NE.AND P0, PT, RZ, UR7, PT ;  /* 0x00000007ff007c0c */ /* 0x000fe2000bf05270 */
[----:B--2---:R-:W-:-:S06]  /*dc90*/  WARPGROUP.ARRIVE ;  /* 0x00000000000079c5 */ /* 0x004fcc0000000000 */
[----:B------:R-:W-:Y:S03]  /*dca0*/  QGMMA.64x256x32.F32.E4M3.E4M3 R24, gdesc[UR16], R24, gsb0 ;  /* 0x03e00000101879f3 */ /* 0x000fe60008000818 */
[----:B------:R-:W-:-:S03]  /*dcb0*/  WARPGROUP.DEPBAR.LE gsb0, 0x0 ;  /* 0x00008000000079c5 */ /* 0x000fc60000010000 */
[----:B0-----:R-:W-:Y:S05]  /*dcc0*/  @!P0 BRA `(.L_x_28) ;  /* 0x0000003800fc8947 */ /* 0x001fea0003800000 */
[----:B-----5:R0:W-:Y:S04]  /*dcd0*/  STL [R1+0x698], R225 ;  /* 0x000698e101007387 */ /* 0x0201e80000100800 */
[----:B------:R2:W-:Y:S01]  /*dce0*/  STL [R1+0x694], R226 ;  /* 0x000694e201007387 */ /* 0x0005e20000100800 */
[----:B0-----:R-:W-:-:S03]  /*dcf0*/  IMAD.MOV.U32 R225, RZ, RZ, R0 ;  /* 0x000000ffffe17224 */ /* 0x001fc600078e0000 */
[----:B--2---:R-:W2:Y:S04]  /*dd00*/  LDL R226, [R1+0x4] ;  /* 0x0000040001e27983 */ /* 0x004ea80000100800 */
[----:B------:R0:W-:Y:S04]  /*dd10*/  STL [R1+0x690], R227 ;  /* 0x000690e301007387 */ /* 0x0001e80000100800 */
[----:B0-----:R-:W3:Y:S04]  /*dd20*/  LDL R227, [R1+0x8] ;  /* 0x0000080001e37983 */ /* 0x001ee80000100800 */
[----:B------:R0:W-:Y:S04]  /*dd30*/  STL [R1+0x68c], R228 ;  /* 0x00068ce401007387 */ /* 0x0001e80000100800 */
[----:B0-----:R-:W4:Y:S04]  /*dd40*/  LDL R228, [R1+0xc] ;  /* 0x00000c0001e47983 */ /* 0x001f280000100800 */
        /* <DEDUP_REMOVED lines=211> */
[----:B0-----:R-:W4:Y:S04]  /*ea80*/  LDL.LU R122, [R1+0x200] ;  /* 0x00020000017a7983 */ /* 0x001f280000300800 */
        /* <DEDUP_REMOVED lines=10> */
[----:B------:R-:W4:Y:S04]  /*eb30*/  LDL.LU R0, [R1+0x22c] ;  /* 0x00022c0001007983 */ /* 0x000f280000300800 */
        /* <DEDUP_REMOVED lines=37> */
[----:B0-----:R-:W4:Y:S04]  /*ed90*/  LDL.LU R146, [R1+0x210] ;  /* 0x0002100001927983 */ /* 0x001f280000300800 */
[----:B------:R0:W-:Y:S01]  /*eda0*/  STL [R1+0x480], R147 ;  /* 0x0004809301007387 */ /* 0x0001e20000100800 */
[----:B------:R-:W-:-:S03]  /*edb0*/  FADD R2, R225, R2 ;  /* 0x00000002e1027221 */ /* 0x000fc60000000000 */
[----:B0-----:R-:W4:Y:S04]  /*edc0*/  LDL R147, [R1+0x1f8] ;  /* 0x0001f80001937983 */ /* 0x001f280000100800 */
[----:B------:R0:W-:Y:S01]  /*edd0*/  STL [R1+0x47c], R148 ;  /* 0x00047c9401007387 */ /* 0x0001e20000100800 */
[----:B--2---:R-:W-:-:S01]  /*ede0*/  FADD R3, R226, R3 ;  /* 0x00000003e2037221 */ /* 0x004fc20000000000 */
[----:B---3--:R-:W-:Y:S02]  /*edf0*/  FADD R4, R227, R4 ;  /* 0x00000004e3047221 */ /* 0x008fe40000000000 */
[----:B0-----:R-:W2:Y:S04]  /*ee00*/  LDL R148, [R1+0x1c0] ;  /* 0x0001c00001947983 */ /* 0x001ea80000100800 */
[----:B------:R0:W-:Y:S01]  /*ee10*/  STL [R1+0x478], R149 ;  /* 0x0004789501007387 */ /* 0x0001e20000100800 */
[----:B----4-:R-:W-:-:S01]  /*ee20*/  FADD R5, R228, R5 ;  /* 0x00000005e4057221 */ /* 0x010fc20000000000 */
[----:B------:R-:W-:-:S02]  /*ee30*/  FADD R6, R229, R6 ;  /* 0x00000006e5067221 */ /* 0x000fc40000000000 */
[----:B0-----:R-:W3:Y:S04]  /*ee40*/  LDL R149, [R1+0x1f4] ;  /* 0x0001f40001957983 */ /* 0x001ee80000100800 */
[----:B------:R0:W-:Y:S01]  /*ee50*/  STL [R1+0x474], R150 ;  /* 0x0004749601007387 */ /* 0x0001e20000100800 */
[----:B------:R-:W-:-:S01]  /*ee60*/  FADD R7, R230, R7 ;  /* 0x00000007e6077221 */ /* 0x000fc20000000000 */
[----:B------:R-:W-:Y:S02]  /*ee70*/  FADD R8, R231, R8 ;  /* 0x00000008e7087221 */ /* 0x000fe40000000000 */
[----:B0-----:R-:W4:Y:S04]  /*ee80*/  LDL.LU R150, [R1+0x20c] ;  /* 0x00020c0001967983 */ /* 0x001f280000300800 */
[----:B------:R0:W-:Y:S01]  /*ee90*/  STL [R1+0x470], R151 ;  /* 0x0004709701007387 */ /* 0x0001e20000100800 */
[----:B------:R-:W-:-:S01]  /*eea0*/  FADD R9, R232, R9 ;  /* 0x00000009e8097221 */ /* 0x000fc20000000000 */
[----:B------:R-:W-:-:S02]  /*eeb0*/  FADD R10, R233, R10 ;  /* 0x0000000ae90a7221 */ /* 0x000fc40000000000 */
[----:B0-----:R-:W3:Y:S04]  /*eec0*/  LDL R151, [R1+0x1f0] ;  /* 0x0001f00001977983 */ /* 0x001ee80000100800 */
[----:B------:R-:W2:Y:S04]  /*eed0*/  LDL.LU R225, [R1+0x698] ;  /* 0x0006980001e17983 */ /* 0x000ea80000300800 */
[----:B------:R-:W4:Y:S04]  /*eee0*/  LDL.LU R226, [R1+0x694] ;  /* 0x0006940001e27983 */ /* 0x000f280000300800 */
[----:B------:R-:W3:Y:S04]  /*eef0*/  LDL.LU R227, [R1+0x690] ;  /* 0x0006900001e37983 */ /* 0x000ee80000300800 */
[----:B------:R-:W3:Y:S04]  /*ef00*/  LDL.LU R228, [R1+0x68c] ;  /* 0x00068c0001e47983 */ /* 0x000ee80000300800 */
[----:B------:R-:W3:Y:S01]  /*ef10*/  LDL.LU R229, [R1+0x688] ;  /* 0x0006880001e57983 */ /* 0x000ee20000300800 */
[----:B------:R-:W-:-:S03]  /*ef20*/  FADD R11, R234, R11 ;  /* 0x0000000bea0b7221 */ /* 0x000fc60000000000 */
[----:B------:R-:W3:Y:S01]  /*ef30*/  LDL.LU R230, [R1+0x684] ;  /* 0x0006840001e67983 */ /* 0x000ee20000300800 */
[----:B------:R-:W-:-:S03]  /*ef40*/  FADD R12, R235, R12 ;  /* 0x0000000ceb0c7221 */ /* 0x000fc60000000000 */
[----:B------:R-:W3:Y:S04]  /*ef50*/  LDL.LU R231, [R1+0x680] ;  /* 0x0006800001e77983 */ /* 0x000ee80000300800 */
[----:B------:R-:W3:Y:S04]  /*ef60*/  LDL.LU R232, [R1+0x67c] ;  /* 0x00067c0001e87983 */ /* 0x000ee80000300800 */
[----:B------:R-:W3:Y:S04]  /*ef70*/  LDL.LU R233, [R1+0x678] ;  /* 0x0006780001e97983 */ /* 0x000ee80000300800 */
[----:B------:R-:W3:Y:S04]  /*ef80*/  LDL.LU R234, [R1+0x674] ;  /* 0x0006740001ea7983 */ /* 0x000ee80000300800 */
[----:B------:R-:W3:Y:S01]  /*ef90*/  LDL.LU R235, [R1+0x670] ;  /* 0x0006700001eb7983 */ /* 0x000ee20000300800 */
[----:B------:R-:W-:-:S01]  /*efa0*/  FADD R13, R24, R13 ;  /* 0x0000000d180d7221 */ /* 0x000fc20000000000 */
[----:B------:R-:W-:Y:S01]  /*efb0*/  FADD R14, R25, R14 ;  /* 0x0000000e190e7221 */ /* 0x000fe20000000000 */
[----:B------:R-:W-:-:S01]  /*efc0*/  FADD R15, R26, R15 ;  /* 0x0000000f1a0f7221 */ /* 0x000fc20000000000 */
[----:B------:R-:W3:Y:S01]  /*efd0*/  LDL.LU R24, [R1+0x66c] ;  /* 0x00066c0001187983 */ /* 0x000ee20000300800 */
[----:B------:R-:W-:-:S01]  /*efe0*/  FADD R16, R27, R16 ;  /* 0x000000101b107221 */ /* 0x000fc20000000000 */
[----:B------:R-:W-:-:S02]  /*eff0*/  FADD R17, R28, R17 ;  /* 0x000000111c117221 */ /* 0x000fc40000000000 */
[----:B------:R-:W3:Y:S01]  /*f000*/  LDL.LU R25, [R1+0x668] ;  /* 0x0006680001197983 */ /* 0x000ee20000300800 */
[----:B------:R-:W-:-:S03]  /*f010*/  FADD R18, R29, R18 ;  /* 0x000000121d127221 */ /* 0x000fc60000000000 */
        /* <DEDUP_REMOVED lines=157> */
[----:B--2---:R-:W-:-:S03]  /*f9f0*/  FADD R225, R108, R225 ;  /* 0x000000e16ce17221 */ /* 0x004fc60000000000 */
[----:B------:R-:W2:Y:S01]  /*fa00*/  LDL.LU R105, [R1+0x528] ;  /* 0x0005280001697983 */ /* 0x000ea20000300800 */
[----:B----4-:R-:W-:-:S03]  /*fa10*/  FADD R226, R109, R226 ;  /* 0x000000e26de27221 */ /* 0x010fc60000000000 */
[----:B------:R-:W4:Y:S01]  /*fa20*/  LDL.LU R106, [R1+0x524] ;  /* 0x00052400016a7983 */ /* 0x000f220000300800 */
[----:B---3--:R-:W-:-:S03]  /*fa30*/  FADD R227, R110, R227 ;  /* 0x000000e36ee37221 */ /* 0x008fc60000000000 */
        /* <DEDUP_REMOVED lines=15> */
[----:B------:R-:W-:-:S01]  /*fb30*/  FADD R235, R118, R235 ;  /* 0x000000eb76eb7221 */ /* 0x000fc20000000000 */
[----:B------:R-:W-:Y:S02]  /*fb40*/  FADD R122, R121, R122 ;  /* 0x0000007a797a7221 */ /* 0x000fe40000000000 */
[----:B------:R-:W3:Y:S01]  /*fb50*/  LDL.LU R115, [R1+0x500] ;  /* 0x0005000001737983 */ /* 0x000ee20000300800 */
[----:B------:R-:W-:-:S03]  /*fb60*/  FADD R236, R119, R236 ;  /* 0x000000ec77ec7221 */ /* 0x000fc60000000000 */
[----:B------:R-:W3:Y:S01]  /*fb70*/  LDL.LU R116, [R1+0x4fc] ;  /* 0x0004fc0001747983 */ /* 0x000ee20000300800 */
[----:B------:R-:W-:-:S03]  /*fb80*/  FADD R237, R120, R237 ;  /* 0x000000ed78ed7221 */ /* 0x000fc60000000000 */
[----:B------:R-:W3:Y:S01]  /*fb90*/  LDL.LU R117, [R1+0x4f8] ;  /* 0x0004f80001757983 */ /* 0x000ee20000300800 */
[----:B------:R-:W-:-:S03]  /*fba0*/  FADD R124, R123, R124 ;  /* 0x0000007c7b7c7221 */ /* 0x000fc60000000000 */
[----:B------:R-:W3:Y:S04]  /*fbb0*/  LDL.LU R118, [R1+0x4f4] ;  /* 0x0004f40001767983 */ /* 0x000ee80000300800 */
[----:B------:R-:W3:Y:S01]  /*fbc0*/  LDL.LU R119, [R1+0x4f0] ;  /* 0x0004f00001777983 */ /* 0x000ee20000300800 */
[----:B------:R-:W-:-:S03]  /*fbd0*/  FADD R126, R125, R126 ;  /* 0x0000007e7d7e7221 */ /* 0x000fc60000000000 */
[----:B------:R-:W3:Y:S04]  /*fbe0*/  LDL.LU R120, [R1+0x4ec] ;  /* 0x0004ec0001787983 */ /* 0x000ee80000300800 */
[----:B------:R-:W3:Y:S04]  /*fbf0*/  LDL.LU R121, [R1+0x4e8] ;  /* 0x0004e80001797983 */ /* 0x000ee80000300800 */
[----:B------:R0:W-:Y:S01]  /*fc00*/  STL [R1+0x200], R122 ;  /* 0x0002007a01007387 */ /* 0x0001e20000100800 */
[----:B------:R-:W-:-:S01]  /*fc10*/  FADD R150, R127, R150 ;  /* 0x000000967f967221 */ /* 0x000fc20000000000 */
[----:B------:R-:W-:Y:S01]  /*fc20*/  FADD R146, R148, R146 ;  /* 0x0000009294927221 */ /* 0x000fe20000000000 */
[----:B------:R-:W-:-:S01]  /*fc30*/  FADD R143, R144, R143 ;  /* 0x0000008f908f7221 */ /* 0x000fc20000000000 */
[----:B------:R-:W-:Y:S01]  /*fc40*/  FADD R141, R142, R141 ;  /* 0x0000008d8e8d7221 */ /* 0x000fe20000000000 */
[----:B0-----:R-:W3:Y:S04]  /*fc50*/  LDL.LU R122, [R1+0x4e4] ;  /* 0x0004e400017a7983 */ /* 0x001ee80000300800 */
[----:B------:R-:W3:Y:S04]  /*fc60*/  LDL.LU R123, [R1+0x4e0] ;  /* 0x0004e000017b7983 */ /* 0x000ee80000300800 */
[----:B------:R0:W-:Y:S01]  /*fc70*/  STL [R1+0x204], R124 ;  /* 0x0002047c01007387 */ /* 0x0001e20000100800 */
[----:B------:R-:W-:-:S01]  /*fc80*/  FADD R139, R140, R139 ;  /* 0x0000008b8c8b7221 */ /* 0x000fc20000000000 */
[----:B------:R-:W-:Y:S01]  /*fc90*/  FADD R137, R138, R137 ;  /* 0x000000898a897221 */ /* 0x000fe20000000000 */
[----:B------:R-:W-:-:S01]  /*fca0*/  FADD R135, R136, R135 ;  /* 0x0000008788877221 */ /* 0x000fc20000000000 */
[----:B0-----:R-:W3:Y:S04]  /*fcb0*/  LDL.LU R124, [R1+0x4dc] ;  /* 0x0004dc00017c7983 */ /* 0x001ee80000300800 */
[----:B------:R-:W3:Y:S04]  /*fcc0*/  LDL.LU R125, [R1+0x4d8] ;  /* 0x0004d800017d7983 */ /* 0x000ee80000300800 */
[----:B------:R0:W-:Y:S01]  /*fcd0*/  STL [R1+0x208], R126 ;  /* 0x0002087e01007387 */ /* 0x0001e20000100800 */
[----:B------:R-:W-:-:S01]  /*fce0*/  FADD R131, R133, R131 ;  /* 0x0000008385837221 */ /* 0x000fc20000000000 */
[----:B------:R-:W-:-:S02]  /*fcf0*/  FADD R0, R129, R0 ;  /* 0x0000000081007221 */ /* 0x000fc40000000000 */
[----:B0-----:R-:W3:Y:S04]  /*fd00*/  LDL.LU R126, [R1+0x4d4] ;  /* 0x0004d400017e7983 */ /* 0x001ee80000300800 */
[----:B------:R-:W3:Y:S04]  /*fd10*/  LDL.LU R127, [R1+0x4d0] ;  /* 0x0004d000017f7983 */ /* 0x000ee80000300800 */
[----:B------:R-:W-:Y:S04]  /*fd20*/  STL [R1+0x20c], R150 ;  /* 0x00020c9601007387 */ /* 0x000fe80000100800 */
[----:B------:R-:W-:Y:S04]  /*fd30*/  STL [R1+0x210], R146 ;  /* 0x0002109201007387 */ /* 0x000fe80000100800 */
[----:B------:R-:W-:Y:S04]  /*fd40*/  STL [R1+0x214], R143 ;  /* 0x0002148f01007387 */ /* 0x000fe80000100800 */
[----:B------:R-:W-:Y:S04]  /*fd50*/  STL [R1+0x218], R141 ;  /* 0x0002188d01007387 */ /* 0x000fe80000100800 */
[----:B------:R-:W-:Y:S04]  /*fd60*/  STL [R1+0x21c], R139 ;  /* 0x00021c8b01007387 */ /* 0x000fe80000100800 */
[----:B------:R-:W-:Y:S04]  /*fd70*/  STL [R1+0x220], R137 ;  /* 0x0002208901007387 */ /* 0x000fe80000100800 */
[----:B------:R-:W2:Y:S04]  /*fd80*/  LDL.LU R129, [R1+0x230] ;  /* 0x0002300001817983 */ /* 0x000ea80000300800 */
[----:B------:R-:W-:Y:S04]  /*fd90*/  STL [R1+0x224], R135 ;  /* 0x0002248701007387 */ /* 0x000fe80000100800 */
[----:B------:R0:W-:Y:S04]  /*fda0*/  STL [R1+0x228], R131 ;  /* 0x0002288301007387 */ /* 0x0001e80000100800 */
[----:B0-----:R-:W4:Y:S04]  /*fdb0*/  LDL.LU R131, [R1+0x234] ;  /* 0x0002340001837983 */ /* 0x001f280000300800 */
[----:B------:R-:W3:Y:S04]  /*fdc0*/  LDL.LU R133, [R1+0x238] ;  /* 0x0002380001857983 */ /* 0x000ee80000300800 */
[----:B------:R0:W-:Y:S04]  /*fdd0*/  STL [R1+0x22c], R0 ;  /* 0x00022c0001007387 */ /* 0x0001e80000100800 */
[----:B------:R-:W3:Y:S04]  /*fde0*/  LDL.LU R135, [R1+0x23c] ;  /* 0x00023c0001877983 */ /* 0x000ee80000300800 */
        /* <DEDUP_REMOVED lines=12> */
[----:B0-----:R-:W3:Y:S01]  /*feb0*/  LDL.LU R0, [R1+0x270] ;  /* 0x0002700001007983 */ /* 0x001ee20000300800 */
[----:B--2---:R-:W-:-:S03]  /*fec0*/  FADD R129, R128, R129 ;  /* 0x0000008180817221 */ /* 0x004fc60000000000 */
[----:B------:R-:W2:Y:S04]  /*fed0*/  LDL.LU R128, [R1+0x4cc] ;  /* 0x0004cc0001807983 */ /* 0x000ea80000300800 */
[----:B------:R0:W-:Y:S04]  /*fee0*/  STL [R1+0x230], R129 ;  /* 0x0002308101007387 */ /* 0x0001e80000100800 */
[----:B0-----:R-:W2:Y:S01]  /*fef0*/  LDL.LU R129, [R1+0x4c8] ;  /* 0x0004c80001817983 */ /* 0x001ea20000300800 */
[----:B----4-:R-:W-:-:S03]  /*ff00*/  FADD R131, R130, R131 ;  /* 0x0000008382837221 */ /* 0x010fc60000000000 */
[----:B------:R-:W4:Y:S01]  /*ff10*/  LDL.LU R130, [R1+0x4c4] ;  /* 0x0004c40001827983 */ /* 0x000f220000300800 */
[----:B---3--:R-:W-:-:S03]  /*ff20*/  FADD R133, R132, R133 ;  /* 0x0000008584857221 */ /* 0x008fc60000000000 */
[----:B------:R0:W-:Y:S01]  /*ff30*/  STL [R1+0x234], R131 ;  /* 0x0002348301007387 */ /* 0x0001e20000100800 */
[----:B------:R-:W-:-:S03]  /*ff40*/  FADD R135, R134, R135 ;  /* 0x0000008786877221 */ /* 0x000fc60000000000 */
[----:B0-----:R-:W3:Y:S01]  /*ff50*/  LDL.LU R131, [R1+0x4c0] ;  /* 0x0004c00001837983 */ /* 0x001ee20000300800 */
[----:B------:R-:W-:-:S03]  /*ff60*/  FADD R150, R151, R150 ;  /* 0x0000009697967221 */ /* 0x000fc60000000000 */
[----:B------:R-:W3:Y:S01]  /*ff70*/  LDL.LU R132, [R1+0x4bc] ;  /* 0x0004bc0001847983 */ /* 0x000ee20000300800 */
[----:B------:R-:W-:-:S03]  /*ff80*/  FADD R148, R149, R148 ;  /* 0x0000009495947221 */ /* 0x000fc60000000000 */
[----:B------:R0:W-:Y:S01]  /*ff90*/  STL [R1+0x238], R133 ;  /* 0x0002388501007387 */ /* 0x0001e20000100800 */
[----:B------:R-:W-:-:S01]  /*ffa0*/  FADD R146, R147, R146 ;  /* 0x0000009293927221 */ /* 0x000fc20000000000 */
[----:B------:R-:W-:Y:S02]  /*ffb0*/  FADD R144, R145, R144 ;  /* 0x0000009091907221 */ /* 0x000fe40000000000 */
[----:B0-----:R-:W3:Y:S01]  /*ffc0*/  LDL.LU R133, [R1+0x4b8] ;  /* 0x0004b80001857983 */ /* 0x001ee20000300800 */
[----:B------:R-:W-:-:S03]  /*ffd0*/  FADD R143, R24, R143 ;  /* 0x0000008f188f7221 */ /* 0x000fc60000000000 */
[----:B------:R-:W3:Y:S01]  /*ffe0*/  LDL.LU R134, [R1+0x4b4] ;  /* 0x0004b40001867983 */ /* 0x000ee20000300800 */
[----:B------:R-:W-:-:S03]  /*fff0*/  FADD R142, R25, R142 ;  /* 0x0000008e198e7221 */ /* 0x000fc60000000000 */
[----:B------:R0:W-:Y:S01]  /*10000*/  STL [R1+0x23c], R135 ;  /* 0x00023c8701007387 */ /* 0x0001e20000100800 */
[----:B------:R-:W-:-:S01]  /*10010*/  FADD R141, R26, R141 ;  /* 0x0000008d1a8d7221 */ /* 0x000fc20000000000 */
[----:B------:R-:W-:Y:S01]  /*10020*/  FADD R140, R27, R140 ;  /* 0x0000008c1b8c7221 */ /* 0x000fe20000000000 */
[----:B------:R-:W-:-:S01]  /*10030*/  FADD R139, R28, R139 ;  /* 0x0000008b1c8b7221 */ /* 0x000fc20000000000 */
[----:B0-----:R-:W3:Y:S01]  /*10040*/  LDL.LU R135, [R1+0x4b0] ;  /* 0x0004b00001877983 */ /* 0x001ee20000300800 */
[----:B------:R-:W-:-:S03]  /*10050*/  FADD R138, R29, R138 ;  /* 0x0000008a1d8a7221 */ /* 0x000fc60000000000 */
[----:B------:R0:W-:Y:S01]  /*10060*/  STL [R1+0x240], R150 ;  /* 0x0002409601007387 */ /* 0x0001e20000100800 */
[----:B------:R-:W-:-:S03]  /*10070*/  FADD R137, R30, R137 ;  /* 0x000000891e897221 */ /* 0x000fc60000000000 */
[----:B------:R1:W-:Y:S01]  /*10080*/  STL [R1+0x244], R148 ;  /* 0x0002449401007387 */ /* 0x0003e20000100800 */
[----:B------:R-:W-:-:S03]  /*10090*/  FADD R136, R31, R136 ;  /* 0x000000881f887221 */ /* 0x000fc60000000000 */
[----:B------:R1:W-:Y:S01]  /*100a0*/  STL [R1+0x248], R146 ;  /* 0x0002489201007387 */ /* 0x0003e20000100800 */
[----:B------:R-:W-:-:S03]  /*100b0*/  FADD R0, R32, R0 ;  /* 0x0000000020007221 */ /* 0x000fc60000000000 */
[----:B------:R1:W-:Y:S04]  /*100c0*/  STL [R1+0x24c], R144 ;  /* 0x00024c9001007387 */ /* 0x0003e80000100800 */
[----:B------:R1:W-:Y:S04]  /*100d0*/  STL [R1+0x250], R143 ;  /* 0x0002508f01007387 */ /* 0x0003e80000100800 */
[----:B------:R1:W-:Y:S04]  /*100e0*/  STL [R1+0x254], R142 ;  /* 0x0002548e01007387 */ /* 0x0003e80000100800 */
[----:B------:R1:W-:Y:S04]  /*100f0*/  STL [R1+0x258], R141 ;  /* 0x0002588d01007387 */ /* 0x0003e80000100800 */
[----:B------:R1:W-:Y:S04]  /*10100*/  STL [R1+0x25c], R140 ;  /* 0x00025c8c01007387 */ /* 0x0003e80000100800 */
[----:B------:R1:W-:Y:S04]  /*10110*/  STL [R1+0x260], R139 ;  /* 0x0002608b01007387 */ /* 0x0003e80000100800 */
[----:B------:R1:W-:Y:S04]  /*10120*/  STL [R1+0x264], R138 ;  /* 0x0002648a01007387 */ /* 0x0003e80000100800 */
[----:B------:R-:W2:Y:S04]  /*10130*/  LDL.LU R151, [R1+0x274] ;  /* 0x0002740001977983 */ /* 0x000ea80000300800 */
[----:B------:R1:W-:Y:S04]  /*10140*/  STL [R1+0x268], R137 ;  /* 0x0002688901007387 */ /* 0x0003e80000100800 */
[----:B0-----:R-:W4:Y:S04]  /*10150*/  LDL.LU R150, [R1+0x278] ;  /* 0x0002780001967983 */ /* 0x001f280000300800 */
[----:B------:R0:W-:Y:S04]  /*10160*/  STL [R1+0x26c], R136 ;  /* 0x00026c8801007387 */ /* 0x0001e80000100800 */
[----:B------:R-:W3:Y:S04]  /*10170*/  LDL.LU R149, [R1+0x27c] ;  /* 0x00027c0001957983 */ /* 0x000ee80000300800 */
[----:B------:R0:W-:Y:S04]  /*10180*/  STL [R1+0x270], R0 ;  /* 0x0002700001007387 */ /* 0x0001e80000100800 */
[----:B-1----:R-:W3:Y:S04]  /*10190*/  LDL.LU R148, [R1+0x280] ;  /* 0x0002800001947983 */ /* 0x002ee80000300800 */
        /* <DEDUP_REMOVED lines=11> */
[----:B0-----:R-:W3:Y:S04]  /*10250*/  LDL.LU R136, [R1+0x2b0] ;  /* 0x0002b00001887983 */ /* 0x001ee80000300800 */
[----:B------:R-:W3:Y:S01]  /*10260*/  LDL.LU R0, [R1+0x2b4] ;  /* 0x0002b40001007983 */ /* 0x000ee20000300800 */
[----:B--2---:R-:W-:-:S05]  /*10270*/  FADD R151, R33, R151 ;  /* 0x0000009721977221 */ /* 0x004fca0000000000 */
[----:B------:R0:W-:Y:S01]  /*10280*/  STL [R1+0x274], R151 ;  /* 0x0002749701007387 */ /* 0x0001e20000100800 */
[----:B----4-:R-:W-:-:S05]  /*10290*/  FADD R150, R34, R150 ;  /* 0x0000009622967221 */ /* 0x010fca0000000000 */
[----:B------:R1:W-:Y:S01]  /*102a0*/  STL [R1+0x278], R150 ;  /* 0x0002789601007387 */ /* 0x0003e20000100800 */
[----:B---3--:R-:W-:-:S05]  /*102b0*/  FADD R149, R35, R149 ;  /* 0x0000009523957221 */ /* 0x008fca0000000000 */
[----:B------:R2:W-:Y:S01]  /*102c0*/  STL [R1+0x27c], R149 ;  /* 0x00027c9501007387 */ /* 0x0005e20000100800 */
[----:B------:R-:W-:-:S01]  /*102d0*/  FADD R148, R36, R148 ;  /* 0x0000009424947221 */ /* 0x000fc20000000000 */
[----:B------:R-:W-:-:S04]  /*102e0*/  FADD R147, R37, R147 ;  /* 0x0000009325937221 */ /* 0x000fc80000000000 */
[----:B------:R3:W-:Y:S01]  /*102f0*/  STL [R1+0x280], R148 ;  /* 0x0002809401007387 */ /* 0x0007e20000100800 */
[----:B------:R-:W-:-:S03]  /*10300*/  FADD R146, R38, R146 ;  /* 0x0000009226927221 */ /* 0x000fc60000000000 */
        /* <DEDUP_REMOVED lines=20> */
[----:B0-----:R-:W4:Y:S01]  /*10450*/  LDL.LU R151, [R1+0x2b8] ;  /* 0x0002b80001977983 */ /* 0x001f220000300800 */
[----:B------:R-:W-:-:S03]  /*10460*/  FADD R0, R49, R0 ;  /* 0x0000000031007221 */ /* 0x000fc60000000000 */
[----:B------:R0:W-:Y:S04]  /*10470*/  STL [R1+0x2ac], R137 ;  /* 0x0002ac8901007387 */ /* 0x0001e80000100800 */
[----:B-1----:R-:W4:Y:S04]  /*10480*/  LDL.LU R150, [R1+0x2bc] ;  /* 0x0002bc0001967983 */ /* 0x002f280000300800 */
[----:B------:R1:W-:Y:S04]  /*10490*/  STL [R1+0x2b0], R136 ;  /* 0x0002b08801007387 */ /* 0x0003e80000100800 */
[----:B--2---:R-:W2:Y:S04]  /*104a0*/  LDL.LU R149, [R1+0x2c0] ;  /* 0x0002c00001957983 */ /* 0x004ea80000300800 */
[----:B------:R1:W-:Y:S04]  /*104b0*/  STL [R1+0x2b4], R0 ;  /* 0x0002b40001007387 */ /* 0x0003e80000100800 */
[----:B---3--:R-:W3:Y:S04]  /*104c0*/  LDL.LU R148, [R1+0x2c4] ;  /* 0x0002c40001947983 */ /* 0x008ee80000300800 */
[----:B----4-:R-:W4:Y:S04]  /*104d0*/  LDL.LU R147, [R1+0x2c8] ;  /* 0x0002c80001937983 */ /* 0x010f280000300800 */
[----:B------:R-:W4:Y:S04]  /*104e0*/  LDL.LU R146, [R1+0x2cc] ;  /* 0x0002cc0001927983 */ /* 0x000f280000300800 */
        /* <DEDUP_REMOVED lines=8> */
[----:B0-----:R-:W4:Y:S04]  /*10570*/  LDL.LU R137, [R1+0x2f0] ;  /* 0x0002f00001897983 */ /* 0x001f280000300800 */
[----:B-1----:R-:W4:Y:S04]  /*10580*/  LDL.LU R136, [R1+0x2f4] ;  /* 0x0002f40001887983 */ /* 0x002f280000300800 */
[----:B------:R-:W4:Y:S01]  /*10590*/  LDL.LU R0, [R1+0x2f8] ;  /* 0x0002f80001007983 */ /* 0x000f220000300800 */
[----:B------:R-:W-:-:S01]  /*105a0*/  FADD R151, R50, R151 ;  /* 0x0000009732977221 */ /* 0x000fc20000000000 */
[----:B------:R-:W-:-:S04]  /*105b0*/  FADD R150, R51, R150 ;  /* 0x0000009633967221 */ /* 0x000fc80000000000 */
[----:B------:R0:W-:Y:S01]  /*105c0*/  STL [R1+0x2b8], R151 ;  /* 0x0002b89701007387 */ /* 0x0001e20000100800 */
[----:B--2---:R-:W-:-:S03]  /*105d0*/  FADD R149, R52, R149 ;  /* 0x0000009534957221 */ /* 0x004fc60000000000 */
[----:B------:R1:W-:Y:S01]  /*105e0*/  STL [R1+0x2bc], R150 ;  /* 0x0002bc9601007387 */ /* 0x0003e20000100800 */
[----:B---3--:R-:W-:-:S03]  /*105f0*/  FADD R148, R53, R148 ;  /* 0x0000009435947221 */ /* 0x008fc60000000000 */
[----:B------:R2:W-:Y:S01]  /*10600*/  STL [R1+0x2c0], R149 ;  /* 0x0002c09501007387 */ /* 0x0005e20000100800 */
[----:B----4-:R-:W-:-:S03]  /*10610*/  FADD R147, R54, R147 ;  /* 0x0000009336937221 */ /* 0x010fc60000000000 */
        /* <DEDUP_REMOVED lines=198> */
[----:B------:R-:W-:Y:S01]  /*11280*/  STL [R1+0x3c8], R151 ;  /* 0x0003c89701007387 */ /* 0x000fe20000100800 */
[----:B--2---:R-:W-:-:S03]  /*11290*/  FADD R149, R120, R149 ;  /* 0x0000009578957221 */ /* 0x004fc60000000000 */
[----:B------:R-:W-:Y:S01]  /*112a0*/  STL [R1+0x3cc], R150 ;  /* 0x0003cc9601007387 */ /* 0x000fe20000100800 */
[----:B---3--:R-:W-:-:S03]  /*112b0*/  FADD R148, R121, R148 ;  /* 0x0000009479947221 */ /* 0x008fc60000000000 */
[----:B------:R-:W-:Y:S01]  /*112c0*/  STL [R1+0x3d0], R149 ;  /* 0x0003d09501007387 */ /* 0x000fe20000100800 */
[----:B----4-:R-:W-:-:S03]  /*112d0*/  FADD R147, R122, R147 ;  /* 0x000000937a937221 */ /* 0x010fc60000000000 */
[----:B------:R-:W-:Y:S01]  /*112e0*/  STL [R1+0x3d4], R148 ;  /* 0x0003d49401007387 */ /* 0x000fe20000100800 */
[----:B------:R-:W-:-:S03]  /*112f0*/  FADD R146, R123, R146 ;  /* 0x000000927b927221 */ /* 0x000fc60000000000 */
        /* <DEDUP_REMOVED lines=17> */
[----:B------:R-:W-:-:S01]  /*11410*/  FADD R137, R132, R137 ;  /* 0x0000008984897221 */ /* 0x000fc20000000000 */
[----:B------:R-:W-:Y:S02]  /*11420*/  FADD R136, R133, R136 ;  /* 0x0000008885887221 */ /* 0x000fe40000000000 */
[----:B------:R-:W-:Y:S04]  /*11430*/  STL [R1+0x3fc], R138 ;  /* 0x0003fc8a01007387 */ /* 0x000fe80000100800 */
[----:B------:R0:W-:Y:S04]  /*11440*/  STL [R1+0x404], R136 ;  /* 0x0004048801007387 */ /* 0x0001e80000100800 */
[----:B------:R1:W-:Y:S04]  /*11450*/  STL [R1+0x400], R137 ;  /* 0x0004008901007387 */ /* 0x0003e80000100800 */
[----:B0-----:R-:W2:Y:S01]  /*11460*/  LDL.LU R136, [R1+0x40c] ;  /* 0x00040c0001887983 */ /* 0x001ea20000300800 */
[----:B------:R-:W-:-:S03]  /*11470*/  FADD R0, R134, R0 ;  /* 0x0000000086007221 */ /* 0x000fc60000000000 */
[----:B-1----:R-:W3:Y:S04]  /*11480*/  LDL.LU R137, [R1+0x410] ;  /* 0x0004100001897983 */ /* 0x002ee80000300800 */
[----:B------:R-:W4:Y:S04]  /*11490*/  LDL.LU R138, [R1+0x414] ;  /* 0x00041400018a7983 */ /* 0x000f280000300800 */
[----:B------:R0:W-:Y:S04]  /*114a0*/  STL [R1+0x408], R0 ;  /* 0x0004080001007387 */ /* 0x0001e80000100800 */
        /* <DEDUP_REMOVED lines=13> */
[----:B0-----:R-:W4:Y:S01]  /*11580*/  LDL.LU R0, [R1+0x44c] ;  /* 0x00044c0001007983 */ /* 0x001f220000300800 */
[----:B--2---:R-:W-:-:S05]  /*11590*/  FADD R136, R135, R136 ;  /* 0x0000008887887221 */ /* 0x004fca0000000000 */
[----:B------:R0:W-:Y:S04]  /*115a0*/  STL [R1+0x40c], R136 ;  /* 0x00040c8801007387 */ /* 0x0001e80000100800 */
[----:B0-----:R-:W3:Y:S02]  /*115b0*/  LDL.LU R136, [R1+0x4ac] ;  /* 0x0004ac0001887983 */ /* 0x001ee40000300800 */
[----:B---3--:R-:W-:-:S05]  /*115c0*/  FADD R137, R136, R137 ;  /* 0x0000008988897221 */ /* 0x008fca0000000000 */
[----:B------:R0:W-:Y:S04]  /*115d0*/  STL [R1+0x410], R137 ;  /* 0x0004108901007387 */ /* 0x0001e80000100800 */
[----:B0-----:R-:W4:Y:S02]  /*115e0*/  LDL.LU R137, [R1+0x4a8] ;  /* 0x0004a80001897983 */ /* 0x001f240000300800 */
[----:B----4-:R-:W-:-:S05]  /*115f0*/  FADD R138, R137, R138 ;  /* 0x0000008a898a7221 */ /* 0x010fca0000000000 */
[----:B------:R0:W-:Y:S04]  /*11600*/  STL [R1+0x414], R138 ;  /* 0x0004148a01007387 */ /* 0x0001e80000100800 */
[----:B0-----:R-:W2:Y:S02]  /*11610*/  LDL.LU R138, [R1+0x4a4] ;  /* 0x0004a400018a7983 */ /* 0x001ea40000300800 */
[----:B--2---:R-:W-:-:S05]  /*11620*/  FADD R139, R138, R139 ;  /* 0x0000008b8a8b7221 */ /* 0x004fca0000000000 */
        /* <DEDUP_REMOVED lines=37> */
[----:B0-----:R-:W2:Y:S01]  /*11880*/  LDL.LU R151, [R1+0x470] ;  /* 0x0004700001977983 */ /* 0x001ea20000300800 */
[----:B------:R-:W-:Y:S01]  /*11890*/  UMOV UR6, URZ ;  /* 0x0000003f00067c82 */ /* 0x000fe20008000000 */
[----:B--2---:R-:W-:-:S05]  /*118a0*/  FADD R0, R0, R151 ;  /* 0x0000009700007221 */ /* 0x004fca0000000000 */
[----:B------:R0:W-:Y:S02]  /*118b0*/  STL [R1+0x44c], R0 ;  /* 0x00044c0001007387 */ /* 0x0001e40000100800 */
.L_x_28:
[----:B------:R-:W-:Y:S05]  /*118c0*/  @!P1 BRA `(.L_x_29) ;  /* 0x0000000000049947 */ /* 0x000fea0003800000 */
[----:B------:R-:W-:Y:S01]  /*118d0*/  BPT.TRAP 0x1 ;  /* 0x000000040000795c */ /* 0x000fe20000300000 */
.L_x_29:
[----:B0-----:R-:W2:Y:S04]  /*118e0*/  LDL R0, [R1+0x450] ;  /* 0x0004500001007983 */ /* 0x001ea80000100800 */
[----:B-----5:R0:W-:Y:S04]  /*118f0*/  STL [R1+0x470], R2 ;  /* 0x0004700201007387 */ /* 0x0201e80000100800 */
[----:B0-----:R-:W3:Y:S01]  /*11900*/  LDL R2, [R1+0x454] ;  /* 0x0004540001027983 */ /* 0x001ee20000100800 */
[----:B--2---:R-:W-:Y:S01]  /*11910*/  ISETP.NE.AND P0, PT, R0, RZ, PT ;  /* 0x000000ff0000720c */ /* 0x004fe20003f05270 */
[----:B------:R-:W-:-:S12]  /*11920*/  IMAD.U32 R0, RZ, RZ, UR25 ;  /* 0x00000019ff007e24 */ /* 0x000fd8000f8e00ff */
[----:B------:R-:W-:-:S05]  /*11930*/  @P0 LEA R0, R0, UR12, 0x3 ;  /* 0x0000000c00000c11 */ /* 0x000fca000f8e18ff */
[----:B------:R-:W-:-:S05]  /*11940*/  @P0 VIADD R0, R0, 0x28 ;  /* 0x0000002800000836 */ /* 0x000fca0000000000 */
[----:B---3--:R-:W-:Y:S02]  /*11950*/  @P0 PRMT R0, R2, 0x654, R0 ;  /* 0x0000065402000816 */ /* 0x008fe40000000000 */
[----:B------:R0:W5:Y:S01]  /*11960*/  LDL.LU R2, [R1+0x470] ;  /* 0x0004700001027983 */ /* 0x0001620000300800 */
[----:B------:R-:W-:Y:S01]  /*11970*/  UISETP.GT.U32.AND UP0, UPT, UR13, 0x1, UPT ;  /* 0x000000010d00788c */ /* 0x000fe2000bf04070 */
[----:B------:R0:W-:Y:S05]  /*11980*/  @P0 SYNCS.ARRIVE.TRANS64.RED.A1T0 RZ, [R0+URZ], RZ ;  /* 0x000000ff00ff09a7 */ /* 0x0001ea000810043f */
[----:B------:R-:W-:-:S13]  /*11990*/  PLOP3.LUT P0, PT, PT, PT, UP0, 0x80, 0x0 ;  /* 0x000000000000781c */ /* 0x000fda0003f0f008 */
[----:B0-----:R-:W-:Y:S05]  /*119a0*/  @P0 BRA `(.L_x_30) ;  /* 0x0000000000040947 */ /* 0x001fea0003800000 */
[----:B------:R-:W-:Y:S01]  /*119b0*/  BPT.TRAP 0x1 ;  /* 0x000000040000795c */ /* 0x000fe20000300000 */
.L_x_30:
[----:B------:R-:W-:Y:S02]  /*119c0*/  UISETP.GT.AND UP2, UPT, UR26, 0x1, UPT ;  /* 0x000000011a00788c */ /* 0x000fe4000bf44270 */
[----:B------:R-:W-:Y:S02]  /*119d0*/  UIADD3 UR23, UR23, 0x1, URZ ;  /* 0x0000000117177890 */ /* 0x000fe4000fffe03f */
[----:B------:R-:W-:Y:S02]  /*119e0*/  UIADD3 UR25, UR25, 0x1, URZ ;  /* 0x0000000119197890 */ /* 0x000fe4000fffe03f */
[----:B------:R-:W-:Y:S01]  /*119f0*/  PLOP3.LUT P0, PT, PT, PT, UP2, 0x80, 0x0 ;  /* 0x000000000000781c */ /* 0x000fe20003f0f028 */
[----:B------:R-:W-:Y:S02]  /*11a00*/  UISETP.NE.AND UP0, UPT, UR23, 0x5, UPT ;  /* 0x000000051700788c */ /* 0x000fe4000bf05270 */
[----:B------:R-:W-:Y:S02]  /*11a10*/  UIADD3 UR16, UR26, -0x1, URZ ;  /* 0xffffffff1a107890 */ /* 0x000fe4000fffe03f */
[----:B------:R-:W-:-:S02]  /*11a20*/  USEL UR8, URZ, 0x1, UP0 ;  /* 0x000000013f087887 */ /* 0x000fc40008000000 */
[----:B------:R-:W-:Y:S02]  /*11a30*/  UISETP.NE.AND UP1, UPT, UR25, 0x5, UPT ;  /* 0x000000051900788c */ /* 0x000fe4000bf25270 */
[----:B------:R-:W-:Y:S02]  /*11a40*/  ULOP3.LUT UR24, UR24, UR8, URZ, 0x3c, !UPT ;  /* 0x0000000818187292 */ /* 0x000fe4000f8e3c3f */
[----:B------:R-:W-:Y:S02]  /*11a50*/  USEL UR23, UR23, URZ, UP0 ;  /* 0x0000003f17177287 */ /* 0x000fe40008000000 */
[----:B------:R-:W-:Y:S01]  /*11a60*/  USEL UR25, UR25, URZ, UP1 ;  /* 0x0000003f19197287 */ /* 0x000fe20008800000 */
[----:B------:R-:W-:Y:S01]  /*11a70*/  UMOV UR8, 0x1 ;  /* 0x0000000100087882 */ /* 0x000fe20000000000 */
[----:B------:R-:W-:Y:S01]  /*11a80*/  UMOV UR26, UR16 ;  /* 0x00000010001a7c82 */ /* 0x000fe20008000000 */
[----:B------:R-:W-:Y:S09]  /*11a90*/  @P0 BRA `(.L_x_31) ;  /* 0xffffff74006c0947 */ /* 0x000ff2000383ffff */
.L_x_23:
[----:B------:R-:W-:-:S04]  /*11aa0*/  UISETP.NE.AND UP0, UPT, UR6, URZ, UPT ;  /* 0x0000003f0600728c */ /* 0x000fc8000bf05270 */
[----:B------:R-:W-:-:S06]  /*11ab0*/  USEL UR6, URZ, 0x1, !UP0 ;  /* 0x000000013f067887 */ /* 0x000fcc000c000000 */
[----:B------:R-:W-:-:S13]  /*11ac0*/  ISETP.NE.AND P0, PT, RZ, UR6, PT ;  /* 0x00000006ff007c0c */ /* 0x000fda000bf05270 */
[----:B------:R-:W-:Y:S05]  /*11ad0*/  @!P0 BRA `(.L_x_32) ;  /* 0x0000003800188947 */ /* 0x000fea0003800000 */
[----:B------:R2:W-:Y:S04]  /*11ae0*/  STL [R1+0x628], R41 ;  /* 0x0006282901007387 */ /* 0x0005e80000100800 */
[----:B--2---:R-:W2:Y:S04]  /*11af0*/  LDL.LU R41, [R1] ;  /* 0x0000000001297983 */ /* 0x004ea80000300800 */
[----:B------:R3:W-:Y:S04]  /*11b00*/  STL [R1+0x624], R42 ;  /* 0x0006242a01007387 */ /* 0x0007e80000100800 */
[----:B---3--:R-:W3:Y:S04]  /*11b10*/  LDL.LU R42, [R1+0x4] ;  /* 0x00000400012a7983 */ /* 0x008ee80000300800 */
[----:B------:R4:W-:Y:S04]  /*11b20*/  STL [R1+0x620], R43 ;  /* 0x0006202b01007387 */ /* 0x0009e80000100800 */
[----:B----4-:R-:W4:Y:S04]  /*11b30*/  LDL.LU R43, [R1+0x8] ;  /* 0x00000800012b7983 */ /* 0x010f280000300800 */
[----:B------:R0:W-:Y:S04]  /*11b40*/  STL [R1+0x61c], R44 ;  /* 0x00061c2c01007387 */ /* 0x0001e80000100800 */
[----:B0-----:R-:W4:Y:S04]  /*11b50*/  LDL.LU R44, [R1+0xc] ;  /* 0x00000c00012c7983 */ /* 0x001f280000300800 */
        /* <DEDUP_REMOVED lines=144> */
[----:B------:R-:W4:Y:S04]  /*12460*/  LDL.LU R0, [R1+0x204] ;  /* 0x0002040001007983 */ /* 0x000f280000300800 */
        /* <DEDUP_REMOVED lines=69> */
[----:B0-----:R-:W4:Y:S01]  /*128c0*/  LDL.LU R151, [R1+0x130] ;  /* 0x0001300001977983 */ /* 0x001f220000300800 */
[----:B--2--5:R-:W-:Y:S01]  /*128d0*/  FADD R2, R41, R2 ;  /* 0x0000000229027221 */ /* 0x024fe20000000000 */
[----:B---3--:R-:W-:Y:S01]  /*128e0*/  FADD R3, R42, R3 ;  /* 0x000000032a037221 */ /* 0x008fe20000000000 */
[----:B----4-:R-:W-:Y:S01]  /*128f0*/  FADD R4, R43, R4 ;  /* 0x000000042b047221 */ /* 0x010fe20000000000 */
[----:B------:R-:W2:Y:S01]  /*12900*/  LDL.LU R41, [R1+0x628] ;  /* 0x0006280001297983 */ /* 0x000ea20000300800 */
[----:B------:R-:W-:Y:S01]  /*12910*/  FADD R5, R44, R5 ;  /* 0x000000052c057221 */ /* 0x000fe20000000000 */
[----:B------:R-:W-:-:S02]  /*12920*/  FADD R6, R45, R6 ;  /* 0x000000062d067221 */ /* 0x000fc40000000000 */
[----:B------:R-:W3:Y:S01]  /*12930*/  LDL.LU R42, [R1+0x624] ;  /* 0x00062400012a7983 */ /* 0x000ee20000300800 */
[----:B------:R-:W-:-:S03]  /*12940*/  FADD R7, R46, R7 ;  /* 0x000000072e077221 */ /* 0x000fc60000000000 */
[----:B------:R-:W4:Y:S01]  /*12950*/  LDL.LU R43, [R1+0x620] ;  /* 0x00062000012b7983 */ /* 0x000f220000300800 */
[----:B------:R-:W-:-:S03]  /*12960*/  FADD R8, R47, R8 ;  /* 0x000000082f087221 */ /* 0x000fc60000000000 */
[----:B------:R-:W2:Y:S01]  /*12970*/  LDL.LU R44, [R1+0x61c] ;  /* 0x00061c00012c7983 */ /* 0x000ea20000300800 */
[----:B------:R-:W-:-:S03]  /*12980*/  FADD R9, R48, R9 ;  /* 0x0000000930097221 */ /* 0x000fc60000000000 */
        /* <DEDUP_REMOVED lines=133> */
[----:B------:R-:W-:Y:S01]  /*131e0*/  FADD R204, R115, R204 ;  /* 0x000000cc73cc7221 */ /* 0x000fe20000000000 */
[----:B------:R-:W-:Y:S02]  /*131f0*/  FADD R118, R119, R118 ;  /* 0x0000007677767221 */ /* 0x000fe40000000000 */
[----:B------:R-:W2:Y:S01]  /*13200*/  LDL.LU R112, [R1+0x50c] ;  /* 0x00050c0001707983 */ /* 0x000ea20000300800 */
[----:B------:R-:W-:-:S03]  /*13210*/  FADD R205, R116, R205 ;  /* 0x000000cd74cd7221 */ /* 0x000fc60000000000 */
[----:B------:R-:W2:Y:S01]  /*13220*/  LDL.LU R113, [R1+0x508] ;  /* 0x0005080001717983 */ /* 0x000ea20000300800 */
[----:B------:R-:W-:-:S03]  /*13230*/  FADD R0, R117, R0 ;  /* 0x0000000075007221 */ /* 0x000fc60000000000 */
[----:B------:R-:W2:Y:S01]  /*13240*/  LDL.LU R114, [R1+0x504] ;  /* 0x0005040001727983 */ /* 0x000ea20000300800 */
[----:B------:R-:W-:-:S03]  /*13250*/  FADD R208, R149, R208 ;  /* 0x000000d095d07221 */ /* 0x000fc60000000000 */
[----:B------:R-:W2:Y:S04]  /*13260*/  LDL.LU R115, [R1+0x500] ;  /* 0x0005000001737983 */ /* 0x000ea80000300800 */
[----:B------:R-:W2:Y:S01]  /*13270*/  LDL.LU R116, [R1+0x4fc] ;  /* 0x0004fc0001747983 */ /* 0x000ea20000300800 */
[----:B------:R-:W-:Y:S01]  /*13280*/  FADD R207, R150, R207 ;  /* 0x000000cf96cf7221 */ /* 0x000fe20000000000 */
[----:B------:R-:W-:Y:S01]  /*13290*/  FADD R206, R151, R206 ;  /* 0x000000ce97ce7221 */ /* 0x000fe20000000000 */
[----:B------:R-:W-:Y:S01]  /*132a0*/  FADD R237, R120, R237 ;  /* 0x000000ed78ed7221 */ /* 0x000fe20000000000 */
[----:B------:R-:W3:Y:S01]  /*132b0*/  LDL.LU R117, [R1+0x1b8] ;  /* 0x0001b80001757983 */ /* 0x000ee20000300800 */
[----:B------:R-:W-:Y:S01]  /*132c0*/  FADD R236, R121, R236 ;  /* 0x000000ec79ec7221 */ /* 0x000fe20000000000 */
[----:B------:R-:W-:Y:S01]  /*132d0*/  FADD R235, R122, R235 ;  /* 0x000000eb7aeb7221 */ /* 0x000fe20000000000 */
[----:B------:R-:W-:Y:S01]  /*132e0*/  FADD R234, R123, R234 ;  /* 0x000000ea7bea7221 */ /* 0x000fe20000000000 */
[----:B------:R-:W3:Y:S01]  /*132f0*/  LDL.LU R149, [R1+0x208] ;  /* 0x0002080001957983 */ /* 0x000ee20000300800 */
[----:B------:R-:W-:Y:S01]  /*13300*/  FADD R233, R124, R233 ;  /* 0x000000e97ce97221 */ /* 0x000fe20000000000 */
[----:B------:R-:W-:Y:S01]  /*13310*/  FADD R232, R125, R232 ;  /* 0x000000e87de87221 */ /* 0x000fe20000000000 */
[----:B------:R-:W-:Y:S01]  /*13320*/  FADD R231, R126, R231 ;  /* 0x000000e77ee77221 */ /* 0x000fe20000000000 */
[----:B------:R0:W-:Y:S01]  /*13330*/  STL [R1+0x200], R118 ;  /* 0x0002007601007387 */ /* 0x0001e20000100800 */
[----:B------:R-:W-:Y:S01]  /*13340*/  FADD R230, R127, R230 ;  /* 0x000000e67fe67221 */ /* 0x000fe20000000000 */
        /* <DEDUP_REMOVED lines=8> */
[----:B0-----:R-:W4:Y:S01]  /*133d0*/  LDL.LU R118, [R1+0x1bc] ;  /* 0x0001bc0001767983 */ /* 0x001f220000300800 */
[----:B------:R-:W-:Y:S01]  /*133e0*/  FADD R215, R142, R215 ;  /* 0x000000d78ed77221 */ /* 0x000fe20000000000 */
[----:B------:R-:W-:Y:S01]  /*133f0*/  FADD R224, R133, R224 ;  /* 0x000000e085e07221 */ /* 0x000fe20000000000 */
[----:B------:R-:W-:Y:S01]  /*13400*/  FADD R214, R143, R214 ;  /* 0x000000d68fd67221 */ /* 0x000fe20000000000 */
[----:B------:R0:W-:Y:S01]  /*13410*/  STL [R1+0x204], R0 ;  /* 0x0002040001007387 */ /* 0x0001e20000100800 */
[----:B------:R-:W-:Y:S01]  /*13420*/  FADD R223, R134, R223 ;  /* 0x000000df86df7221 */ /* 0x000fe20000000000 */
[----:B------:R-:W-:Y:S01]  /*13430*/  FADD R213, R144, R213 ;  /* 0x000000d590d57221 */ /* 0x000fe20000000000 */
[----:B------:R-:W-:Y:S01]  /*13440*/  FADD R222, R135, R222 ;  /* 0x000000de87de7221 */ /* 0x000fe20000000000 */
[----:B------:R-:W4:Y:S01]  /*13450*/  LDL.LU R150, [R1+0x20c] ;  /* 0x00020c0001967983 */ /* 0x000f220000300800 */
[----:B------:R-:W-:Y:S01]  /*13460*/  FADD R212, R145, R212 ;  /* 0x000000d491d47221 */ /* 0x000fe20000000000 */
[----:B------:R-:W-:Y:S01]  /*13470*/  FADD R221, R136, R221 ;  /* 0x000000dd88dd7221 */ /* 0x000fe20000000000 */
[----:B------:R-:W-:Y:S01]  /*13480*/  FADD R211, R146, R211 ;  /* 0x000000d392d37221 */ /* 0x000fe20000000000 */
[----:B------:R-:W2:Y:S01]  /*13490*/  LDL.LU R119, [R1+0x1c0] ;  /* 0x0001c00001777983 */ /* 0x000ea20000300800 */
[----:B------:R-:W-:Y:S01]  /*134a0*/  FADD R220, R137, R220 ;  /* 0x000000dc89dc7221 */ /* 0x000fe20000000000 */
[----:B------:R-:W-:Y:S01]  /*134b0*/  FADD R210, R147, R210 ;  /* 0x000000d293d27221 */ /* 0x000fe20000000000 */
[----:B------:R-:W-:Y:S01]  /*134c0*/  FADD R219, R138, R219 ;  /* 0x000000db8adb7221 */ /* 0x000fe20000000000 */
[----:B------:R-:W2:Y:S01]  /*134d0*/  LDL.LU R151, [R1+0x210] ;  /* 0x0002100001977983 */ /* 0x000ea20000300800 */
[----:B------:R-:W-:-:S03]  /*134e0*/  FADD R209, R148, R209 ;  /* 0x000000d194d17221 */ /* 0x000fc60000000000 */
[----:B------:R-:W2:Y:S04]  /*134f0*/  LDL.LU R120, [R1+0x1c4] ;  /* 0x0001c40001787983 */ /* 0x000ea80000300800 */
[----:B0-----:R-:W2:Y:S04]  /*13500*/  LDL.LU R0, [R1+0x214] ;  /* 0x0002140001007983 */ /* 0x001ea80000300800 */
        /* <DEDUP_REMOVED lines=28> */
[----:B---3--:R-:W-:-:S03]  /*136d0*/  FADD R149, R117, R149 ;  /* 0x0000009575957221 */ /* 0x008fc60000000000 */
[----:B------:R-:W3:Y:S04]  /*136e0*/  LDL.LU R117, [R1+0x4f8] ;  /* 0x0004f80001757983 */ /* 0x000ee80000300800 */
[----:B------:R0:W-:Y:S04]  /*136f0*/  STL [R1+0x208], R149 ;  /* 0x0002089501007387 */ /* 0x0001e80000100800 */
[----:B0-----:R-:W3:Y:S01]  /*13700*/  LDL.LU R149, [R1+0x250] ;  /* 0x0002500001957983 */ /* 0x001ee20000300800 */
[----:B----4-:R-:W-:-:S03]  /*13710*/  FADD R150, R118, R150 ;  /* 0x0000009676967221 */ /* 0x010fc60000000000 */
[----:B------:R-:W4:Y:S04]  /*13720*/  LDL.LU R118, [R1+0x4f4] ;  /* 0x0004f40001767983 */ /* 0x000f280000300800 */
[----:B------:R0:W-:Y:S01]  /*13730*/  STL [R1+0x20c], R150 ;  /* 0x00020c9601007387 */ /* 0x0001e20000100800 */
[----:B--2---:R-:W-:-:S03]  /*13740*/  FADD R151, R119, R151 ;  /* 0x0000009777977221 */ /* 0x004fc60000000000 */
[----:B0-----:R-:W2:Y:S04]  /*13750*/  LDL.LU R150, [R1+0x254] ;  /* 0x0002540001967983 */ /* 0x001ea80000300800 */
[----:B------:R-:W4:Y:S04]  /*13760*/  LDL.LU R119, [R1+0x4f0] ;  /* 0x0004f00001777983 */ /* 0x000f280000300800 */
[----:B------:R0:W-:Y:S04]  /*13770*/  STL [R1+0x210], R151 ;  /* 0x0002109701007387 */ /* 0x0001e80000100800 */
[----:B0-----:R-:W4:Y:S01]  /*13780*/  LDL.LU R151, [R1+0x258] ;  /* 0x0002580001977983 */ /* 0x001f220000300800 */
[----:B------:R-:W-:Y:S01]  /*13790*/  FADD R0, R120, R0 ;  /* 0x0000000078007221 */ /* 0x000fe20000000000 */
[----:B------:R-:W-:-:S02]  /*137a0*/  FADD R122, R121, R122 ;  /* 0x0000007a797a7221 */ /* 0x000fc40000000000 */
[----:B------:R-:W4:Y:S01]  /*137b0*/  LDL.LU R120, [R1+0x4ec] ;  /* 0x0004ec0001787983 */ /* 0x000f220000300800 */
[----:B------:R-:W-:-:S03]  /*137c0*/  FADD R124, R123, R124 ;  /* 0x0000007c7b7c7221 */ /* 0x000fc60000000000 */
[----:B------:R0:W-:Y:S01]  /*137d0*/  STL [R1+0x214], R0 ;  /* 0x0002140001007387 */ /* 0x0001e20000100800 */
[----:B------:R-:W-:-:S03]  /*137e0*/  FADD R126, R125, R126 ;  /* 0x0000007e7d7e7221 */ /* 0x000fc60000000000 */
[----:B0-----:R-:W4:Y:S04]  /*137f0*/  LDL.LU R0, [R1+0x25c] ;  /* 0x00025c0001007983 */ /* 0x001f280000300800 */
[----:B------:R-:W4:Y:S04]  /*13800*/  LDL.LU R121, [R1+0x4e8] ;  /* 0x0004e80001797983 */ /* 0x000f280000300800 */
[----:B------:R0:W-:Y:S01]  /*13810*/  STL [R1+0x218], R122 ;  /* 0x0002187a01007387 */ /* 0x0001e20000100800 */
[----:B------:R-:W-:Y:S01]  /*13820*/  FADD R128, R127, R128 ;  /* 0x000000807f807221 */ /* 0x000fe20000000000 */
[----:B------:R-:W-:-:S02]  /*13830*/  FADD R139, R129, R139 ;  /* 0x0000008b818b7221 */ /* 0x000fc40000000000 */
[----:B0-----:R-:W4:Y:S04]  /*13840*/  LDL.LU R122, [R1+0x4e4] ;  /* 0x0004e400017a7983 */ /* 0x001f280000300800 */
[----:B------:R-:W4:Y:S04]  /*13850*/  LDL.LU R123, [R1+0x4e0] ;  /* 0x0004e000017b7983 */ /* 0x000f280000300800 */
[----:B------:R0:W-:Y:S01]  /*13860*/  STL [R1+0x21c], R124 ;  /* 0x00021c7c01007387 */ /* 0x0001e20000100800 */
[----:B------:R-:W-:-:S03]  /*13870*/  FADD R140, R130, R140 ;  /* 0x0000008c828c7221 */ /* 0x000fc60000000000 */
        /* <DEDUP_REMOVED lines=34> */
[----:B------:R0:W-:Y:S04]  /*13aa0*/  STL [R1+0x240], R145 ;  /* 0x0002409101007387 */ /* 0x0001e80000100800 */
[----:B0-----:R-:W4:Y:S04]  /*13ab0*/  LDL.LU R145, [R1+0x278] ;  /* 0x0002780001917983 */ /* 0x001f280000300800 */
[----:B------:R-:W4:Y:S04]  /*13ac0*/  LDL.LU R136, [R1+0x4ac] ;  /* 0x0004ac0001887983 */ /* 0x000f280000300800 */
[----:B------:R0:W-:Y:S04]  /*13ad0*/  STL [R1+0x244], R146 ;  /* 0x0002449201007387 */ /* 0x0001e80000100800 */
[----:B0-----:R-:W4:Y:S04]  /*13ae0*/  LDL.LU R146, [R1+0x27c] ;  /* 0x00027c0001927983 */ /* 0x001f280000300800 */
[----:B------:R-:W4:Y:S04]  /*13af0*/  LDL.LU R137, [R1+0x4a8] ;  /* 0x0004a80001897983 */ /* 0x000f280000300800 */
[----:B------:R0:W-:Y:S04]  /*13b00*/  STL [R1+0x248], R147 ;  /* 0x0002489301007387 */ /* 0x0001e80000100800 */
[----:B0-----:R-:W4:Y:S04]  /*13b10*/  LDL.LU R147, [R1+0x280] ;  /* 0x0002800001937983 */ /* 0x001f280000300800 */
[----:B------:R-:W4:Y:S01]  /*13b20*/  LDL.LU R138, [R1+0x4a4] ;  /* 0x0004a400018a7983 */ /* 0x000f220000300800 */
[----:B---3--:R-:W-:-:S03]  /*13b30*/  FADD R149, R24, R149 ;  /* 0x0000009518957221 */ /* 0x008fc60000000000 */
[----:B------:R0:W-:Y:S04]  /*13b40*/  STL [R1+0x24c], R148 ;  /* 0x00024c9401007387 */ /* 0x0001e80000100800 */
[----:B0-----:R-:W3:Y:S04]  /*13b50*/  LDL.LU R148, [R1+0x284] ;  /* 0x0002840001947983 */ /* 0x001ee80000300800 */
[----:B------:R0:W-:Y:S01]  /*13b60*/  STL [R1+0x250], R149 ;  /* 0x0002509501007387 */ /* 0x0001e20000100800 */
[----:B--2---:R-:W-:-:S03]  /*13b70*/  FADD R150, R25, R150 ;  /* 0x0000009619967221 */ /* 0x004fc60000000000 */
[----:B0-----:R-:W2:Y:S04]  /*13b80*/  LDL.LU R149, [R1+0x288] ;  /* 0x0002880001957983 */ /* 0x001ea80000300800 */
[----:B------:R0:W-:Y:S04]  /*13b90*/  STL [R1+0x254], R150 ;  /* 0x0002549601007387 */ /* 0x0001e80000100800 */
[----:B0-----:R-:W2:Y:S01]  /*13ba0*/  LDL.LU R150, [R1+0x28c] ;  /* 0x00028c0001967983 */ /* 0x001ea20000300800 */
[----:B----4-:R-:W-:-:S05]  /*13bb0*/  FADD R151, R26, R151 ;  /* 0x000000971a977221 */ /* 0x010fca0000000000 */
[----:B------:R0:W-:Y:S04]  /*13bc0*/  STL [R1+0x258], R151 ;  /* 0x0002589701007387 */ /* 0x0001e80000100800 */
[----:B0-----:R-:W4:Y:S01]  /*13bd0*/  LDL.LU R151, [R1+0x290] ;  /* 0x0002900001977983 */ /* 0x001f220000300800 */
[----:B------:R-:W-:-:S03]  /*13be0*/  FADD R0, R27, R0 ;  /* 0x000000001b007221 */ /* 0x000fc60000000000 */
[----:B------:R-:W4:Y:S04]  /*13bf0*/  LDL.LU R27, [R1+0x2c8] ;  /* 0x0002c800011b7983 */ /* 0x000f280000300800 */
[----:B------:R-:W4:Y:S04]  /*13c00*/  LDL.LU R26, [R1+0x2cc] ;  /* 0x0002cc00011a7983 */ /* 0x000f280000300800 */
[----:B------:R-:W4:Y:S04]  /*13c10*/  LDL.LU R25, [R1+0x2d0] ;  /* 0x0002d00001197983 */ /* 0x000f280000300800 */
[----:B------:R0:W-:Y:S04]  /*13c20*/  STL [R1+0x25c], R0 ;  /* 0x00025c0001007387 */ /* 0x0001e80000100800 */
[----:B------:R-:W4:Y:S04]  /*13c30*/  LDL.LU R24, [R1+0x2d4] ;  /* 0x0002d40001187983 */ /* 0x000f280000300800 */
[----:B0-----:R-:W4:Y:S01]  /*13c40*/  LDL.LU R0, [R1+0x2d8] ;  /* 0x0002d80001007983 */ /* 0x001f220000300800 */
[----:B------:R-:W-:-:S05]  /*13c50*/  FADD R139, R28, R139 ;  /* 0x0000008b1c8b7221 */ /* 0x000fca0000000000 */
[----:B------:R0:W-:Y:S04]  /*13c60*/  STL [R1+0x260], R139 ;  /* 0x0002608b01007387 */ /* 0x0001e80000100800 */
[----:B0-----:R-:W4:Y:S01]  /*13c70*/  LDL.LU R139, [R1+0x4a0] ;  /* 0x0004a000018b7983 */ /* 0x001f220000300800 */
[----:B------:R-:W-:-:S03]  /*13c80*/  FADD R140, R29, R140 ;  /* 0x0000008c1d8c7221 */ /* 0x000fc60000000000 */
[----:B------:R-:W4:Y:S04]  /*13c90*/  LDL.LU R28, [R1+0x2c4] ;  /* 0x0002c400011c7983 */ /* 0x000f280000300800 */
        /* <DEDUP_REMOVED lines=30> */
[----:B---3--:R-:W-:-:S03]  /*13e80*/  FADD R148, R37, R148 ;  /* 0x0000009425947221 */ /* 0x008fc60000000000 */
[----:B------:R-:W3:Y:S04]  /*13e90*/  LDL.LU R36, [R1+0x2a4] ;  /* 0x0002a40001247983 */ /* 0x000ee80000300800 */
[----:B------:R0:W-:Y:S01]  /*13ea0*/  STL [R1+0x284], R148 ;  /* 0x0002849401007387 */ /* 0x0001e20000100800 */
[----:B--2---:R-:W-:-:S03]  /*13eb0*/  FADD R149, R38, R149 ;  /* 0x0000009526957221 */ /* 0x004fc60000000000 */
[----:B0-----:R-:W2:Y:S04]  /*13ec0*/  LDL.LU R148, [R1+0x47c] ;  /* 0x00047c0001947983 */ /* 0x001ea80000300800 */
[----:B------:R-:W2:Y:S04]  /*13ed0*/  LDL.LU R37, [R1+0x2a0] ;  /* 0x0002a00001257983 */ /* 0x000ea80000300800 */
[----:B------:R0:W-:Y:S01]  /*13ee0*/  STL [R1+0x288], R149 ;  /* 0x0002889501007387 */ /* 0x0001e20000100800 */
[----:B------:R-:W-:-:S03]  /*13ef0*/  FADD R150, R39, R150 ;  /* 0x0000009627967221 */ /* 0x000fc60000000000 */
[----:B0-----:R-:W2:Y:S04]  /*13f00*/  LDL.LU R149, [R1+0x478] ;  /* 0x0004780001957983 */ /* 0x001ea80000300800 */
[----:B------:R-:W2:Y:S04]  /*13f10*/  LDL.LU R38, [R1+0x29c] ;  /* 0x00029c0001267983 */ /* 0x000ea80000300800 */
[----:B------:R0:W-:Y:S01]  /*13f20*/  STL [R1+0x28c], R150 ;  /* 0x00028c9601007387 */ /* 0x0001e20000100800 */
[----:B----4-:R-:W-:-:S03]  /*13f30*/  FADD R151, R40, R151 ;  /* 0x0000009728977221 */ /* 0x010fc60000000000 */
[----:B0-----:R-:W4:Y:S04]  /*13f40*/  LDL.LU R150, [R1+0x474] ;  /* 0x0004740001967983 */ /* 0x001f280000300800 */
[----:B------:R-:W4:Y:S04]  /*13f50*/  LDL.LU R39, [R1+0x298] ;  /* 0x0002980001277983 */ /* 0x000f280000300800 */
[----:B------:R0:W-:Y:S04]  /*13f60*/  STL [R1+0x290], R151 ;  /* 0x0002909701007387 */ /* 0x0001e80000100800 */
[----:B0-----:R-:W4:Y:S04]  /*13f70*/  LDL.LU R151, [R1+0x470] ;  /* 0x0004700001977983 */ /* 0x001f280000300800 */
[----:B------:R-:W4:Y:S01]  /*13f80*/  LDL.LU R40, [R1+0x294] ;  /* 0x0002940001287983 */ /* 0x000f220000300800 */
        /* <DEDUP_REMOVED lines=13> */
[----:B---3--:R-:W-:Y:S01]  /*14060*/  FADD R36, R45, R36 ;  /* 0x000000242d247221 */ /* 0x008fe20000000000 */
[----:B--2---:R-:W-:Y:S01]  /*14070*/  FADD R37, R44, R37 ;  /* 0x000000252c257221 */ /* 0x004fe20000000000 */
[----:B------:R-:W-:Y:S01]  /*14080*/  FADD R38, R43, R38 ;  /* 0x000000262b267221 */ /* 0x000fe20000000000 */
[----:B----4-:R-:W-:Y:S01]  /*14090*/  FADD R39, R42, R39 ;  /* 0x000000272a277221 */ /* 0x010fe20000000000 */
[----:B------:R-:W-:-:S05]  /*140a0*/  FADD R40, R41, R40 ;  /* 0x0000002829287221 */ /* 0x000fca0000000000 */
[----:B------:R0:W-:Y:S04]  /*140b0*/  STL [R1+0x294], R40 ;  /* 0x0002942801007387 */ /* 0x0001e80000100800 */
        /* <DEDUP_REMOVED lines=14> */
[----:B------:R-:W4:Y:S04]  /*141a0*/  LDL.LU R53, [R1+0x2dc] ;  /* 0x0002dc0001357983 */ /* 0x000f280000300800 */
[----:B------:R1:W-:Y:S04]  /*141b0*/  STL [R1+0x2d0], R25 ;  /* 0x0002d01901007387 */ /* 0x0003e80000100800 */
[----:B------:R-:W4:Y:S04]  /*141c0*/  LDL.LU R52, [R1+0x2e0] ;  /* 0x0002e00001347983 */ /* 0x000f280000300800 */
[----:B------:R1:W-:Y:S04]  /*141d0*/  STL [R1+0x2d4], R24 ;  /* 0x0002d41801007387 */ /* 0x0003e80000100800 */
        /* <DEDUP_REMOVED lines=13> */
[----:B--2---:R-:W2:Y:S04]  /*142b0*/  LDL.LU R39, [R1+0x314] ;  /* 0x0003140001277983 */ /* 0x004ea80000300800 */
[----:B---3--:R-:W3:Y:S04]  /*142c0*/  LDL.LU R38, [R1+0x318] ;  /* 0x0003180001267983 */ /* 0x008ee80000300800 */
[----:B----4-:R-:W4:Y:S04]  /*142d0*/  LDL.LU R37, [R1+0x31c] ;  /* 0x00031c0001257983 */ /* 0x010f280000300800 */
[----:B-1----:R-:W4:Y:S04]  /*142e0*/  LDL.LU R36, [R1+0x320] ;  /* 0x0003200001247983 */ /* 0x002f280000300800 */
        /* <DEDUP_REMOVED lines=12> */
[----:B------:R-:W4:Y:S01]  /*143b0*/  LDL.LU R0, [R1+0x354] ;  /* 0x0003540001007983 */ /* 0x000f220000300800 */
[----:B------:R-:W-:Y:S01]  /*143c0*/  FADD R53, R59, R53 ;  /* 0x000000353b357221 */ /* 0x000fe20000000000 */
        /* <DEDUP_REMOVED lines=74> */
[----:B--2---:R-:W2:Y:S04]  /*14870*/  LDL.LU R40, [R1+0x38c] ;  /* 0x00038c0001287983 */ /* 0x004ea80000300800 */
        /* <DEDUP_REMOVED lines=167> */
[----:B------:R-:W-:Y:S01]  /*152f0*/  FADD R24, R150, R24 ;  /* 0x0000001896187221 */ /* 0x000fe20000000000 */
[----:B------:R-:W-:-:S05]  /*15300*/  FADD R0, R0, R151 ;  /* 0x0000009700007221 */ /* 0x000fca0000000000 */
[----:B------:R0:W-:Y:S04]  /*15310*/  STL [R1+0x44c], R0 ;  /* 0x00044c0001007387 */ /* 0x0001e80000100800 */
[----:B------:R0:W-:Y:S04]  /*15320*/  STL [R1+0x444], R25 ;  /* 0x0004441901007387 */ /* 0x0001e80000100800 */
[----:B------:R0:W-:Y:S02]  /*15330*/  STL [R1+0x448], R24 ;  /* 0x0004481801007387 */ /* 0x0001e40000100800 */
.L_x_32:
[----:B0-----:R-:W0:Y:S02]  /*15340*/  LDC R0, c[0x0][0x28c] ;  /* 0x0000a300ff007b82 */ /* 0x001e240000000800 */
[----:B0-----:R-:W-:-:S13]  /*15350*/  ISETP.GE.AND P0, PT, R0, 0x1, PT ;  /* 0x000000010000780c */ /* 0x001fda0003f06270 */
[----:B------:R-:W-:Y:S05]  /*15360*/  @!P0 BRA `(.L_x_33) ;  /* 0x0000000000648947 */ /* 0x000fea0003800000 */
[----:B------:R-:W-:-:S06]  /*15370*/  UISETP.NE.AND UP0, UPT, UR22, 0x3, UPT ;  /* 0x000000031600788c */ /* 0x000fcc000bf05270 */
[----:B------:R-:W-:-:S13]  /*15380*/  PLOP3.LUT P0, PT, PT, PT, UP0, 0x80, 0x0 ;  /* 0x000000000000781c */ /* 0x000fda0003f0f008 */
[----:B------:R-:W-:Y:S05]  /*15390*/  @!P0 BRA `(.L_x_34) ;  /* 0x0000000000048947 */ /* 0x000fea0003800000 */
[----:B------:R-:W-:Y:S01]  /*153a0*/  BPT.TRAP 0x1 ;  /* 0x000000040000795c */ /* 0x000fe20000300000 */
.L_x_34:
[----:B------:R-:W2:Y:S01]  /*153b0*/  LDL R0, [R1+0x450] ;  /* 0x0004500001007983 */ /* 0x000ea20000100800 */
[----:B------:R-:W-:Y:S01]  /*153c0*/  BSSY B0, `(.L_x_35) ;  /* 0x000000f000007945 */ /* 0x000fe20003800000 */
[----:B--2---:R-:W-:-:S13]  /*153d0*/  ISETP.NE.AND P0, PT, R0, RZ, PT ;  /* 0x000000ff0000720c */ /* 0x004fda0003f05270 */
[----:B------:R-:W-:Y:S05]  /*153e0*/  @!P0 BRA `(.L_x_36) ;  /* 0x0000000000308947 */ /* 0x000fea0003800000 */
[----:B------:R-:W2:Y:S01]  /*153f0*/  LDL R24, [R1+0x454] ;  /* 0x0004540001187983 */ /* 0x000ea20000100800 */
[----:B------:R-:W-:-:S04]  /*15400*/  UISETP.LT.AND UP0, UPT, UR10, 0x1, UPT ;  /* 0x000000010a00788c */ /* 0x000fc8000bf01270 */
[----:B------:R-:W-:-:S04]  /*15410*/  USEL UR8, UR10, 0x1, UP0 ;  /* 0x000000010a087887 */ /* 0x000fc80008000000 */
[----:B------:R-:W-:-:S04]  /*15420*/  UIADD3 UR8, UR5, UR10, -UR8 ;  /* 0x0000000a05087290 */ /* 0x000fc8000fffe808 */
[----:B------:R-:W-:-:S04]  /*15430*/  UIMAD.WIDE.U32 UR6, UR8, -0x33333333, URZ ;  /* 0xcccccccd080678a5 */ /* 0x000fc8000f8e003f */
[----:B------:R-:W-:-:S04]  /*15440*/  USHF.R.U32.HI UR6, URZ, 0x2, UR7 ;  /* 0x000000023f067899 */ /* 0x000fc80008011607 */
[----:B------:R-:W-:-:S04]  /*15450*/  UIMAD UR8, UR6, -0x5, UR8 ;  /* 0xfffffffb060878a4 */ /* 0x000fc8000f8e0208 */
[----:B------:R-:W-:-:S04]  /*15460*/  ULEA UR8, UR8, UR12, 0x3 ;  /* 0x0000000c08087291 */ /* 0x000fc8000f8e183f */
[----:B------:R-:W-:-:S06]  /*15470*/  UIADD3 UR8, UR8, 0x28, URZ ;  /* 0x0000002808087890 */ /* 0x000fcc000fffe03f */
[----:B------:R-:W-:-:S05]  /*15480*/  IMAD.U32 R0, RZ, RZ, UR8 ;  /* 0x00000008ff007e24 */ /* 0x000fca000f8e00ff */
[----:B--2---:R-:W-:-:S04]  /*15490*/  PRMT R0, R24, 0x654, R0 ;  /* 0x0000065418007816 */ /* 0x004fc80000000000 */
[----:B------:R0:W-:Y:S03]  /*154a0*/  SYNCS.ARRIVE.TRANS64.RED.A1T0 RZ, [R0+URZ], RZ ;  /* 0x000000ff00ff79a7 */ /* 0x0001e6000810043f */
.L_x_36:
[----:B------:R-:W-:Y:S05]  /*154b0*/  BSYNC B0 ;  /* 0x0000000000007941 */ /* 0x000fea0003800000 */
.L_x_35:
[----:B------:R-:W-:-:S06]  /*154c0*/  UISETP.GT.U32.AND UP0, UPT, UR13, 0x1, UPT ;  /* 0x000000010d00788c */ /* 0x000fcc000bf04070 */
[----:B------:R-:W-:-:S13]  /*154d0*/  PLOP3.LUT P0, PT, PT, PT, UP0, 0x80, 0x0 ;  /* 0x000000000000781c */ /* 0x000fda0003f0f008 */
[----:B------:R-:W-:Y:S05]  /*154e0*/  @P0 BRA `(.L_x_33) ;  /* 0x0000000000040947 */ /* 0x000fea0003800000 */
[----:B------:R-:W-:Y:S01]  /*154f0*/  BPT.TRAP 0x1 ;  /* 0x000000040000795c */ /* 0x000fe20000300000 */
.L_x_33:
[----:B------:R-:W2:Y:S01]  /*15500*/  LDL.LU R28, [R1+0x464] ;  /* 0x00046400011c7983 */ /* 0x000ea20000300800 */
[----:B------:R-:W3:Y:S01]  /*15510*/  LDC R25, c[0x0][0x288] ;  /* 0x0000a200ff197b82 */ /* 0x000ee20000000800 */
[----:B------:R-:W4:Y:S01]  /*15520*/  S2R R27, SR_TID.X ;  /* 0x00000000001b7919 */ /* 0x000f220000002100 */
[----:B------:R-:W-:Y:S01]  /*15530*/  UIADD3 UR8, UR10, UR5, URZ ;  /* 0x000000050a087290 */ /* 0x000fe2000fffe03f */
[----:B------:R-:W-:Y:S01]  /*15540*/  ULDC UR6, c[0x0][0x284] ;  /* 0x0000a10000067ab9 */ /* 0x000fe20000000800 */
[----:B------:R-:W0:Y:S01]  /*15550*/  LDL.LU R26, [R1+0x460] ;  /* 0x00046000011a7983 */ /* 0x000e220000300800 */
[----:B------:R-:W-:Y:S01]  /*15560*/  USHF.R.S32.HI UR11, URZ, 0x1f, UR9 ;  /* 0x0000001f3f0b7899 */ /* 0x000fe20008011409 */
[----:B------:R-:W-:Y:S01]  /*15570*/  IMAD.MOV.U32 R41, RZ, RZ, -0x1 ;  /* 0xffffffffff297424 */ /* 0x000fe200078e00ff */
[----:B------:R-:W-:Y:S01]  /*15580*/  UISETP.GT.U32.AND UP0, UPT, UR8, 0x4, UPT ;  /* 0x000000040800788c */ /* 0x000fe2000bf04070 */
[----:B------:R-:W-:Y:S01]  /*15590*/  ULDC.64 UR16, c[0x0][0x5d0] ;  /* 0x0001740000107ab9 */ /* 0x000fe20000000a00 */
[----:B------:R-:W-:-:S02]  /*155a0*/  UISETP.GE.U32.AND UP1, UPT, UR10, 0x5, UPT ;  /* 0x000000050a00788c */ /* 0x000fc4000bf26070 */
[----:B------:R-:W-:Y:S02]  /*155b0*/  UIMAD UR5, UR11, UR16, URZ ;  /* 0x000000100b0572a4 */ /* 0x000fe4000f8e023f */
[----:B------:R-:W-:Y:S01]  /*155c0*/  UISETP.LT.U32.AND UP0, UPT, UR10, 0x5, UP0 ;  /* 0x000000050a00788c */ /* 0x000fe20008701070 */
[C---:B----4-:R-:W-:Y:S01]  /*155d0*/  LOP3.LUT R24, R27.reuse, 0x3, RZ, 0xc0, !PT ;  /* 0x000000031b187812 */ /* 0x050fe200078ec0ff */
[----:B------:R-:W-:Y:S01]  /*155e0*/  IMAD.SHL.U32 R32, R27, 0x2, RZ ;  /* 0x000000021b207824 */ /* 0x000fe200078e00ff */
[----:B------:R-:W-:-:S03]  /*155f0*/  SHF.R.U32.HI R34, RZ, 0x7, R27 ;  /* 0x00000007ff227819 */ /* 0x000fc6000001161b */
[----:B---3--:R-:W-:Y:S01]  /*15600*/  IMAD R24, R24, -0x2, R25 ;  /* 0xfffffffe18187824 */ /* 0x008fe200078e0219 */
[----:B------:R-:W-:Y:S02]  /*15610*/  LOP3.LUT R34, R34, 0x1, RZ, 0xc0, !PT ;  /* 0x0000000122227812 */ /* 0x000fe400078ec0ff */
[----:B------:R-:W-:-:S03]  /*15620*/  LOP3.LUT R32, R32, 0x6, RZ, 0xc0, !PT ;  /* 0x0000000620207812 */ /* 0x000fc600078ec0ff */
[----:B------:R-:W-:Y:S02]  /*15630*/  IMAD.SHL.U32 R35, R34, 0x40, RZ ;  /* 0x0000004022237824 */ /* 0x000fe400078e00ff */
[----:B--2---:R-:W-:-:S04]  /*15640*/  IMAD.WIDE R36, R28, 0x100, RZ ;  /* 0x000001001c247825 */ /* 0x004fc800078e02ff */
[----:B0-----:R-:W-:Y:S01]  /*15650*/  IMAD.SHL.U32 R0, R26, 0x100, RZ ;  /* 0x000001001a007824 */ /* 0x001fe200078e00ff */
[----:B------:R-:W-:Y:S01]  /*15660*/  PRMT R32, R32, 0x6540, R26 ;  /* 0x0000654020207816 */ /* 0x000fe2000000001a */
[----:B------:R-:W-:-:S03]  /*15670*/  IMAD.U32 R26, RZ, RZ, UR16 ;  /* 0x00000010ff1a7e24 */ /* 0x000fc6000f8e00ff */
[----:B------:R-:W-:Y:S01]  /*15680*/  ISETP.GE.AND P0, PT, R0, R25, PT ;  /* 0x000000190000720c */ /* 0x000fe20003f06270 */
[----:B------:R-:W-:Y:S01]  /*15690*/  IMAD.IADD R0, R24, 0x1, -R0 ;  /* 0x0000000118007824 */ /* 0x000fe200078e0a00 */
[----:B------:R-:W-:Y:S02]  /*156a0*/  SHF.R.U32.HI R24, RZ, 0x2, R27 ;  /* 0x00000002ff187819 */ /* 0x000fe4000001161b */
[----:B------:R-:W-:Y:S02]  /*156b0*/  LOP3.LUT R25, R27, 0x60, RZ, 0xc0, !PT ;  /* 0x000000601b197812 */ /* 0x000fe400078ec0ff */
[----:B------:R-:W-:Y:S02]  /*156c0*/  LOP3.LUT R24, R24, 0x7, RZ, 0xc0, !PT ;  /* 0x0000000718187812 */ /* 0x000fe400078ec0ff */
[----:B------:R-:W-:Y:S02]  /*156d0*/  SHF.R.U32.HI R25, RZ, 0x1, R25 ;  /* 0x00000001ff197819 */ /* 0x000fe40000011619 */
[----:B------:R-:W-:-:S02]  /*156e0*/  LOP3.LUT R35, R35, 0x40, R24, 0xe2, !PT ;  /* 0x0000004023237812 */ /* 0x000fc400078ee218 */
[----:B------:R-:W-:Y:S02]  /*156f0*/  IADD3 R24, RZ, -R25, -R24 ;  /* 0x80000019ff187210 */ /* 0x000fe40007ffe818 */
[----:B------:R-:W-:Y:S02]  /*15700*/  SHF.R.S32.HI R33, RZ, 0x1f, R32 ;  /* 0x0000001fff217819 */ /* 0x000fe40000011420 */
[----:B------:R-:W-:Y:S01]  /*15710*/  LOP3.LUT R35, R36, R35, R25, 0xfe, !PT ;  /* 0x0000002324237212 */ /* 0x000fe200078efe19 */
[----:B------:R-:W-:Y:S02]  /*15720*/  IMAD R34, R34, -0x40, R24 ;  /* 0xffffffc022227824 */ /* 0x000fe400078e0218 */
[----:B------:R-:W-:Y:S02]  /*15730*/  IMAD.SHL.U32 R24, R28, 0x100, RZ ;  /* 0x000001001c187824 */ /* 0x000fe400078e00ff */
[----:B------:R-:W-:-:S03]  /*15740*/  IMAD.WIDE.U32 R26, R26, UR9, R32 ;  /* 0x000000091a1a7c25 */ /* 0x000fc6000f8e0020 */
[C---:B------:R-:W-:Y:S02]  /*15750*/  IADD3 R34, -R24.reuse, UR6, R34 ;  /* 0x0000000618227c10 */ /* 0x040fe4000fffe122 */
[----:B------:R-:W-:Y:S01]  /*15760*/  ISETP.GE.OR P0, PT, R24, UR6, P0 ;  /* 0x0000000618007c0c */ /* 0x000fe20008706670 */
[----:B------:R-:W-:-:S04]  /*15770*/  UIMAD.WIDE.U32 UR6, UR8, -0x33333333, URZ ;  /* 0xcccccccd080678a5 */ /* 0x000fc8000f8e003f */
[----:B------:R-:W-:Y:S02]  /*15780*/  USHF.R.U32.HI UR6, URZ, 0x2, UR7 ;  /* 0x000000023f067899 */ /* 0x000fe40008011607 */
[----:B------:R-:W-:Y:S02]  /*15790*/  UIMAD UR7, UR9, UR17, UR5 ;  /* 0x00000011090772a4 */ /* 0x000fe4000f8e0205 */
[----:B------:R-:W-:-:S04]  /*157a0*/  USEL UR5, URZ, 0x1, !UP0 ;  /* 0x000000013f057887 */ /* 0x000fc8000c000000 */
[----:B------:R-:W-:Y:S01]  /*157b0*/  ULOP3.LUT UR4, UR4, UR5, URZ, 0x3c, !UPT ;  /* 0x0000000504047292 */ /* 0x000fe2000f8e3c3f */
[----:B------:R-:W-:Y:S01]  /*157c0*/  VIADD R27, R27, UR7 ;  /* 0x000000071b1b7c36 */ /* 0x000fe20008000000 */
[----:B------:R-:W-:Y:S02]  /*157d0*/  UIMAD UR5, UR6, -0x5, UR8 ;  /* 0xfffffffb060578a4 */ /* 0x000fe4000f8e0208 */
[----:B------:R-:W-:Y:S01]  /*157e0*/  @UP1 ULOP3.LUT UR4, UR4, 0x1, UR6, 0x78, !UPT ;  /* 0x0000000104041892 */ /* 0x000fe2000f8e7806 */
[----:B------:R-:W-:Y:S11]  /*157f0*/  @P0 BRA `(.L_x_37) ;  /* 0x0000012400ac0947 */ /* 0x000ff60003800000 */
[----:B------:R-:W0:Y:S01]  /*15800*/  LDC.64 R28, c[0x0][0x5c8] ;  /* 0x00017200ff1c7b82 */ /* 0x000e220000000a00 */
[----:B------:R-:W-:Y:S01]  /*15810*/  ULDC.64 UR6, c[0x0][0x5c0] ;  /* 0x0001700000067ab9 */ /* 0x000fe20000000a00 */
[----:B------:R-:W-:Y:S01]  /*15820*/  BSSY B0, `(.L_x_37) ;  /* 0x0001268000007945 */ /* 0x000fe20003800000 */
[-C--:B0-----:R-:W-:Y:S01]  /*15830*/  IMAD R24, R37, R28.reuse, RZ ;  /* 0x0000001c25187224 */ /* 0x081fe200078e02ff */
[----:B------:R-:W-:Y:S01]  /*15840*/  SHF.L.U64.HI R38, R28, 0x3, R29 ;  /* 0x000000031c267819 */ /* 0x000fe2000001021d */
[----:B------:R-:W-:-:S04]  /*15850*/  IMAD.WIDE.U32 R26, R35, R28, R26 ;  /* 0x0000001c231a7225 */ /* 0x000fc800078e001a */
[----:B------:R-:W-:Y:S01]  /*15860*/  IMAD R24, R35, R29, R24 ;  /* 0x0000001d23187224 */ /* 0x000fe200078e0218 */
[C---:B------:R-:W-:Y:S01]  /*15870*/  LEA R30, P2, R28.reuse, R26, 0x7 ;  /* 0x0000001a1c1e7211 */ /* 0x040fe200078438ff */
[----:B------:R-:W-:Y:S02]  /*15880*/  IMAD.SHL.U32 R25, R28, 0x8, RZ ;  /* 0x000000081c197824 */ /* 0x000fe400078e00ff */
[----:B------:R-:W-:Y:S01]  /*15890*/  IMAD.IADD R27, R27, 0x1, R24 ;  /* 0x000000011b1b7824 */ /* 0x000fe200078e0218 */
[C---:B------:R-:W-:Y:S02]  /*158a0*/  IADD3 R24, P5, R26.reuse, UR6, RZ ;  /* 0x000000061a187c10 */ /* 0x040fe4000ffbe0ff */
[----:B------:R-:W-:Y:S02]  /*158b0*/  IADD3 R26, P0, P1, R26, UR6, R25 ;  /* 0x000000061a1a7c10 */ /* 0x000fe4000f91e019 */
[----:B------:R-:W-:Y:S02]  /*158c0*/  LEA.HI.X R31, R28, R27, R29, 0x7, P2 ;  /* 0x0000001b1c1f7211 */ /* 0x000fe400010f3c1d */
[----:B------:R-:W-:-:S02]  /*158d0*/  IADD3 R28, P2, P3, R30, UR6, R25 ;  /* 0x000000061e1c7c10 */ /* 0x000fc4000fb5e019 */
[----:B------:R-:W-:Y:S02]  /*158e0*/  IADD3.X R25, R27, UR7, RZ, P5, !PT ;  /* 0x000000071b197c10 */ /* 0x000fe4000affe4ff */
[----:B------:R-:W-:Y:S02]  /*158f0*/  FSETP.NEU.AND P5, PT, RZ, UR21, PT ;  /* 0x00000015ff007c0b */ /* 0x000fe4000bfad000 */
[----:B------:R-:W-:Y:S02]  /*15900*/  IADD3 R30, P6, R30, UR6, RZ ;  /* 0x000000061e1e7c10 */ /* 0x000fe4000ffde0ff */
[--C-:B------:R-:W-:Y:S02]  /*15910*/  IADD3.X R29, R31, UR7, R38.reuse, P2, P3 ;  /* 0x000000071f1d7c10 */ /* 0x100fe400097e6426 */
[----:B------:R-:W-:Y:S02]  /*15920*/  IADD3.X R27, R27, UR7, R38, P0, P1 ;  /* 0x000000071b1b7c10 */ /* 0x000fe400087e2426 */
[----:B------:R-:W-:-:S05]  /*15930*/  IADD3.X R31, R31, UR7, RZ, P6, !PT ;  /* 0x000000071f1f7c10 */ /* 0x000fca000b7fe4ff */
[----:B------:R-:W-:Y:S05]  /*15940*/  @!P5 BRA `(.L_x_38) ;  /* 0x000000d800f4d947 */ /* 0x000fea0003800000 */
[----:B------:R-:W-:Y:S01]  /*15950*/  ULDC.64 UR6, c[0x0][0x5b8] ;  /* 0x00016e0000067ab9 */ /* 0x000fe20000000a00 */
[----:B------:R-:W-:Y:S01]  /*15960*/  BSSY B1, `(.L_x_39) ;  /* 0x0000013000017945 */ /* 0x000fe20003800000 */
[----:B------:R-:W-:Y:S01]  /*15970*/  IMAD.U32 R38, RZ, RZ, UR6 ;  /* 0x00000006ff267e24 */ /* 0x000fe2000f8e00ff */
[----:B------:R-:W-:-:S03]  /*15980*/  UIMAD UR6, UR11, UR6, URZ ;  /* 0x000000060b0672a4 */ /* 0x000fc6000f8e023f */
[----:B------:R-:W-:Y:S01]  /*15990*/  IMAD.WIDE.U32 R32, R38, UR9, R32 ;  /* 0x0000000926207c25 */ /* 0x000fe2000f8e0020 */
[----:B------:R-:W-:-:S03]  /*159a0*/  UIMAD UR6, UR9, UR7, UR6 ;  /* 0x00000007090672a4 */ /* 0x000fc6000f8e0206 */
[----:B------:R-:W-:Y:S01]  /*159b0*/  IMAD.MOV.U32 R38, RZ, RZ, R32 ;  /* 0x000000ffff267224 */ /* 0x000fe200078e0020 */
[----:B------:R-:W-:Y:S02]  /*159c0*/  ULDC.64 UR8, c[0x0][0x5a8] ;  /* 0x00016a0000087ab9 */ /* 0x000fe40000000a00 */
[----:B------:R-:W-:Y:S01]  /*159d0*/  VIADD R39, R33, UR6 ;  /* 0x0000000621277c36 */ /* 0x000fe20008000000 */
[----:B------:R-:W-:Y:S02]  /*159e0*/  ULDC.64 UR6, c[0x0][0x5b0] ;  /* 0x00016c0000067ab9 */ /* 0x000fe40000000a00 */
[----:B------:R-:W-:Y:S02]  /*159f0*/  IMAD R40, R37, UR6, RZ ;  /* 0x0000000625287c24 */ /* 0x000fe4000f8e02ff */
[----:B------:R-:W-:-:S04]  /*15a00*/  IMAD.WIDE.U32 R32, R35, UR6, R38 ;  /* 0x0000000623207c25 */ /* 0x000fc8000f8e0026 */
[----:B------:R-:W-:Y:S01]  /*15a10*/  IMAD R40, R35, UR7, R40 ;  /* 0x0000000723287c24 */ /* 0x000fe2000f8e0228 */
[----:B------:R-:W-:-:S04]  /*15a20*/  IADD3 R32, P0, R32, UR8, RZ ;  /* 0x0000000820207c10 */ /* 0x000fc8000ff1e0ff */
[--C-:B------:R-:W-:Y:S02]  /*15a30*/  IADD3.X R33, R33, UR9, R40.reuse, P0, !PT ;  /* 0x0000000921217c10 */ /* 0x100fe400087fe428 */
[----:B------:R-:W-:Y:S02]  /*15a40*/  ISETP.GE.AND P0, PT, R34, 0x1, PT ;  /* 0x000000012200780c */ /* 0x000fe40003f06270 */
[----:B------:R-:W-:Y:S02]  /*15a50*/  PRMT R40, RZ, 0x7610, R40 ;  /* 0x00007610ff287816 */ /* 0x000fe40000000028 */
[----:B------:R-:W-:-:S13]  /*15a60*/  ISETP.LT.OR P1, PT, R0, 0x1, !P0 ;  /* 0x000000010000780c */ /* 0x000fda0004721670 */
[----:B------:R-:W-:Y:S05]  /*15a70*/  @P1 BRA `(.L_x_40) ;  /* 0x0000000000041947 */ /* 0x000fea0003800000 */
[----:B------:R0:W5:Y:S02]  /*15a80*/  LDG.E.U8 R40, desc[UR14][R32.64] ;  /* 0x0000000e20287981 */ /* 0x000164000c1e1100 */
.L_x_40:
[----:B------:R-:W-:Y:S05]  /*15a90*/  BSYNC B1 ;  /* 0x0000000000017941 */ /* 0x000fea0003800000 */
.L_x_39:
[----:B-----5:R-:W-:Y:S01]  /*15aa0*/  LOP3.LUT R40, R40, 0xff, RZ, 0xc0, !PT ;  /* 0x000000ff28287812 */ /* 0x020fe200078ec0ff */
[----:B------:R-:W-:Y:S03]  /*15ab0*/  BSSY B1, `(.L_x_41) ;  /* 0x000000b000017945 */ /* 0x000fe60003800000 */
[----:B------:R-:W-:-:S05]  /*15ac0*/  F2FP.F16.E4M3.UNPACK_B R40, R40 ;  /* 0x00000028ff28723e */ /* 0x000fca00020006ff */
[----:B------:R-:W-:-:S05]  /*15ad0*/  HADD2.F32 R40, -RZ, R40.H0_H0 ;  /* 0x20000028ff287230 */ /* 0x000fca0000004100 */
[----:B------:R-:W-:-:S04]  /*15ae0*/  FMUL R40, R40, UR21 ;  /* 0x0000001528287c20 */ /* 0x000fc80008400000 */
[----:B------:R-:W-:-:S05]  /*15af0*/  FFMA R2, R2, UR20, R40 ;  /* 0x0000001402027c23 */ /* 0x000fca0008000028 */
[----:B------:R-:W-:-:S05]  /*15b00*/  F2FP.SATFINITE.E4M3.F32.PACK_AB_MERGE_C R2, RZ, R2, RZ ;  /* 0x00000002ff02723e */ /* 0x000fca00048070ff */
[----:B------:R2:W-:Y:S01]  /*15b10*/  @!P1 STG.E.U8 desc[UR14][R24.64], R2 ;  /* 0x0000000218009986 */ /* 0x0005e2000c10110e */
[----:B------:R-:W-:Y:S02]  /*15b20*/  ISETP.LT.OR P1, PT, R0, 0x2, !P0 ;  /* 0x000000020000780c */ /* 0x000fe40004721670 */
[----:B--2---:R-:W-:-:S11]  /*15b30*/  PRMT R2, RZ, 0x7610, R2 ;  /* 0x00007610ff027816 */ /* 0x004fd60000000002 */
[----:B------:R-:W-:Y:S05]  /*15b40*/  @P1 BRA `(.L_x_42) ;  /* 0x0000000000041947 */ /* 0x000fea0003800000 */
[----:B------:R2:W5:Y:S02]  /*15b50*/  LDG.E.U8 R2, desc[UR14][R32.64+0x1] ;  /* 0x0000010e20027981 */ /* 0x000564000c1e1100 */
.L_x_42:
[----:B------:R-:W-:Y:S05]  /*15b60*/  BSYNC B1 ;  /* 0x0000000000017941 */ /* 0x000fea0003800000 */
.L_x_41:
        /* <DEDUP_REMOVED lines=8> */
[----:B------:R-:W-:-:S05]  /*15bf0*/  IADD3 R2, P1, R35, 0x8, RZ ;  /* 0x0000000823027810 */ /* 0x000fca0007f3e0ff */
[----:B---3--:R-:W-:-:S04]  /*15c00*/  IMAD.X R3, RZ, RZ, R37, P1 ;  /* 0x000000ffff037224 */ /* 0x008fc800008e0625 */
[----:B------:R-:W-:-:S04]  /*15c10*/  IMAD R3, R3, UR6, RZ ;  /* 0x0000000603037c24 */ /* 0x000fc8000f8e02ff */
[C---:B------:R-:W-:Y:S02]  /*15c20*/  IMAD R40, R2.reuse, UR7, R3 ;  /* 0x0000000702287c24 */ /* 0x040fe4000f8e0203 */
[----:B------:R-:W-:-:S03]  /*15c30*/  IMAD.WIDE.U32 R2, R2, UR6, R38 ;  /* 0x0000000602027c25 */ /* 0x000fc6000f8e0026 */
[----:B------:R-:W-:-:S04]  /*15c40*/  IADD3 R2, P1, R2, UR8, RZ ;  /* 0x0000000802027c10 */ /* 0x000fc8000ff3e0ff */
[--C-:B------:R-:W-:Y:S02]  /*15c50*/  IADD3.X R3, R3, UR9, R40.reuse, P1, !PT ;  /* 0x0000000903037c10 */ /* 0x100fe40008ffe428 */
[----:B------:R-:W-:Y:S02]  /*15c60*/  ISETP.GE.AND P1, PT, R34, 0x9, PT ;  /* 0x000000092200780c */ /* 0x000fe40003f26270 */
[----:B------:R-:W-:Y:S02]  /*15c70*/  PRMT R40, RZ, 0x7610, R40 ;  /* 0x00007610ff287816 */ /* 0x000fe40000000028 */
[----:B------:R-:W-:-:S13]  /*15c80*/  ISETP.LT.OR P2, PT, R0, 0x1, !P1 ;  /* 0x000000010000780c */ /* 0x000fda0004f41670 */
[----:B------:R-:W-:Y:S05]  /*15c90*/  @P2 BRA `(.L_x_44) ;  /* 0x0000000000042947 */ /* 0x000fea0003800000 */
[----:B------:R3:W5:Y:S02]  /*15ca0*/  LDG.E.U8 R40, desc[UR14][R2.64] ;  /* 0x0000000e02287981 */ /* 0x000764000c1e1100 */
.L_x_44:
[----:B------:R-:W-:Y:S05]  /*15cb0*/  BSYNC B1 ;  /* 0x0000000000017941 */ /* 0x000fea0003800000 */
.L_x_43:
        /* <DEDUP_REMOVED lines=9> */
[----:B----4-:R-:W-:-:S11]  /*15d50*/  PRMT R4, RZ, 0x7610, R4 ;  /* 0x00007610ff047816 */ /* 0x010fd60000000004 */
[----:B------:R-:W-:Y:S05]  /*15d60*/  @P2 BRA `(.L_x_46) ;  /* 0x0000000000042947 */ /* 0x000fea0003800000 */
[----:B------:R4:W5:Y:S02]  /*15d70*/  LDG.E.U8 R4, desc[UR14][R2.64+0x1] ;  /* 0x0000010e02047981 */ /* 0x000964000c1e1100 */
.L_x_46:
[----:B------:R-:W-:Y:S05]  /*15d80*/  BSYNC B1 ;  /* 0x0000000000017941 */ /* 0x000fea0003800000 */
.L_x_45:
[----:B-----5:R-:W-:Y:S01]  /*15d90*/  LOP3.LUT R4, R4, 0xff, RZ, 0xc0, !PT ;  /* 0x000000ff04047812 */ /* 0x020fe200078ec0ff */
[----:B------:R-:W-:Y:S01]  /*15da0*/  BSSY B1, `(.L_x_47) ;  /* 0x000000b000017945 */ /* 0x000fe20003800000 */
[----:B------:R-:W-:Y:S02]  /*15db0*/  ISETP.LT.OR P3, PT, R0, 0x9, !P0 ;  /* 0x000000090000780c */ /* 0x000fe40004761670 */
[----:B------:R-:W-:-:S05]  /*15dc0*/  F2FP.F16.E4M3.UNPACK_B R4, R4 ;  /* 0x00000004ff04723e */ /* 0x000fca00020006ff */
[----:B------:R-:W-:-:S05]  /*15dd0*/  HADD2.F32 R4, -RZ, R4.H0_H0 ;  /* 0x20000004ff047230 */ /* 0x000fca0000004100 */
[----:B------:R-:W-:-:S04]  /*15de0*/  FMUL R4, R4, UR21 ;  /* 0x0000001504047c20 */ /* 0x000fc80008400000 */
[--C-:B------:R-:W-:Y:S01]  /*15df0*/  FFMA R5, R5, UR20, R4.reuse ;  /* 0x0000001405057c23 */ /* 0x100fe20008000004 */
[----:B------:R-:W-:-:S04]  /*15e00*/  PRMT R4, RZ, 0x7610, R4 ;  /* 0x00007610ff047816 */ /* 0x000fc80000000004 */
[----:B------:R-:W-:-:S05]  /*15e10*/  F2FP.SATFINITE.E4M3.F32.PACK_AB_MERGE_C R5, RZ, R5, RZ ;  /* 0x00000005ff05723e */ /* 0x000fca00048070ff */
[----:B------:R0:W-:Y:S01]  /*15e20*/  @!P2 STG.E.U8 desc[UR14][R26.64+0x1], R5 ;  /* 0x000001051a00a986 */ /* 0x0001e2000c10110e */
[----:B------:R-:W-:Y:S05]  /*15e30*/  @P3 BRA `(.L_x_48) ;  /* 0x0000000000043947 */ /* 0x000fea0003800000 */
[----:B------:R0:W5:Y:S02]  /*15e40*/  LDG.E.U8 R4, desc[UR14][R32.64+0x8] ;  /* 0x0000080e20047981 */ /* 0x000164000c1e1100 */
.L_x_48:
[----:B------:R-:W-:Y:S05]  /*15e50*/  BSYNC B1 ;  /* 0x0000000000017941 */ /* 0x000fea0003800000 */
.L_x_47:
        /* <DEDUP_REMOVED lines=12> */
.L_x_50:
[----:B------:R-:W-:Y:S05]  /*15f20*/  BSYNC B1 ;  /* 0x0000000000017941 */ /* 0x000fea0003800000 */
.L_x_49:
        /* <DEDUP_REMOVED lines=12> */
.L_x_52:
[----:B------:R-:W-:Y:S05]  /*15ff0*/  BSYNC B1 ;  /* 0x0000000000017941 */ /* 0x000fea0003800000 */
.L_x_51:
        /* <DEDUP_REMOVED lines=12> */
.L_x_54:
[----:B------:R-:W-:Y:S05]  /*160c0*/  BSYNC B1 ;  /* 0x0000000000017941 */ /* 0x000fea0003800000 */
.L_x_53:
        /* <DEDUP_REMOVED lines=12> */
.L_x_56:
[----:B------:R-:W-:Y:S05]  /*16190*/  BSYNC B1 ;  /* 0x0000000000017941 */ /* 0x000fea0003800000 */
.L_x_55:
        /* <DEDUP_REMOVED lines=12> */
.L_x_58:
[----:B------:R-:W-:Y:S05]  /*16260*/  BSYNC B1 ;  /* 0x0000000000017941 */ /* 0x000fea0003800000 */
.L_x_57:
        /* <DEDUP_REMOVED lines=12> */
.L_x_60:
[----:B------:R-:W-:Y:S05]  /*16330*/  BSYNC B1 ;  /* 0x0000000000017941 */ /* 0x000fea0003800000 */
.L_x_59:
        /* <DEDUP_REMOVED lines=12> */
.L_x_62:
[----:B------:R-:W-:Y:S05]  /*16400*/  BSYNC B1 ;  /* 0x0000000000017941 */ /* 0x000fea0003800000 */
.L_x_61:
        /* <DEDUP_REMOVED lines=12> */
.L_x_64:
[----:B------:R-:W-:Y:S05]  /*164d0*/  BSYNC B1 ;  /* 0x0000000000017941 */ /* 0x000fea0003800000 */
.L_x_63:
        /* <DEDUP_REMOVED lines=12> */
.L_x_66:
[----:B------:R-:W-:Y:S05]  /*165a0*/  BSYNC B1 ;  /* 0x0000000000017941 */ /* 0x000fea0003800000 */
.L_x_65:
        /* <DEDUP_REMOVED lines=12> */
.L_x_68:
[----:B------:R-:W-:Y:S05]  /*16670*/  BSYNC B1 ;  /* 0x0000000000017941 */ /* 0x000fea0003800000 */
.L_x_67:
        /* <DEDUP_REMOVED lines=12> */
.L_x_70:
[----:B------:R-:W-:Y:S05]  /*16740*/  BSYNC B1 ;  /* 0x0000000000017941 */ /* 0x000fea0003800000 */
.L_x_69:
        /* <DEDUP_REMOVED lines=12> */
.L_x_72:
[----:B------:R-:W-:Y:S05]  /*16810*/  BSYNC B1 ;  /* 0x0000000000017941 */ /* 0x000fea0003800000 */
.L_x_71:
        /* <DEDUP_REMOVED lines=12> */
.L_x_74:
[----:B------:R-:W-:Y:S05]  /*168e0*/  BSYNC B1 ;  /* 0x0000000000017941 */ /* 0x000fea0003800000 */
.L_x_73:
        /* <DEDUP_REMOVED lines=12> */
.L_x_76:
[----:B------:R-:W-:Y:S05]  /*169b0*/  BSYNC B1 ;  /* 0x0000000000017941 */ /* 0x000fea0003800000 */
.L_x_75:
        /* <DEDUP_REMOVED lines=12> */
.L_x_78:
[----:B------:R-:W-:Y:S05]  /*16a80*/  BSYNC B1 ;  /* 0x0000000000017941 */ /* 0x000fea0003800000 */
.L_x_77:
        /* <DEDUP_REMOVED lines=12> */
.L_x_80:
[----:B------:R-:W-:Y:S05]  /*16b50*/  BSYNC B1 ;  /* 0x0000000000017941 */ /* 0x000fea0003800000 */
.L_x_79:
        /* <DEDUP_REMOVED lines=12> */
.L_x_82:
[----:B------:R-:W-:Y:S05]  /*16c20*/  BSYNC B1 ;  /* 0x0000000000017941 */ /* 0x000fea0003800000 */
.L_x_81:
        /* <DEDUP_REMOVED lines=12> */
.L_x_84:
[----:B------:R-:W-:Y:S05]  /*16cf0*/  BSYNC B1 ;  /* 0x0000000000017941 */ /* 0x000fea0003800000 */
.L_x_83:
        /* <DEDUP_REMOVED lines=12> */
.L_x_86:
[----:B------:R-:W-:Y:S05]  /*16dc0*/  BSYNC B1 ;  /* 0x0000000000017941 */ /* 0x000fea0003800000 */
.L_x_85:
        /* <DEDUP_REMOVED lines=12> */
.L_x_88:
[----:B------:R-:W-:Y:S05]  /*16e90*/  BSYNC B1 ;  /* 0x0000000000017941 */ /* 0x000fea0003800000 */
.L_x_87:
        /* <DEDUP_REMOVED lines=12> */
.L_x_90:
[----:B------:R-:W-:Y:S05]  /*16f60*/  BSYNC B1 ;  /* 0x0000000000017941 */ /* 0x000fea0003800000 */
.L_x_89:
        /* <DEDUP_REMOVED lines=12> */
.L_x_92:
[----:B------:R-:W-:Y:S05]  /*17030*/  BSYNC B1 ;  /* 0x0000000000017941 */ /* 0x000fea0003800000 */
.L_x_91:
        /* <DEDUP_REMOVED lines=12> */
.L_x_94:
[----:B------:R-:W-:Y:S05]  /*17100*/  BSYNC B1 ;  /* 0x0000000000017941 */ /* 0x000fea0003800000 */
.L_x_93:
        /* <DEDUP_REMOVED lines=12> */
.L_x_96:
[----:B------:R-:W-:Y:S05]  /*171d0*/  BSYNC B1 ;  /* 0x0000000000017941 */ /* 0x000fea0003800000 */
.L_x_95:
        /* <DEDUP_REMOVED lines=12> */
.L_x_98:
[----:B------:R-:W-:Y:S05]  /*172a0*/  BSYNC B1 ;  /* 0x0000000000017941 */ /* 0x000fea0003800000 */
.L_x_97:
        /* <DEDUP_REMOVED lines=12> */
.L_x_100:
[----:B------:R-:W-:Y:S05]  /*17370*/  BSYNC B1 ;  /* 0x0000000000017941 */ /* 0x000fea0003800000 */
.L_x_99:
        /* <DEDUP_REMOVED lines=12> */
.L_x_102:
[----:B------:R-:W-:Y:S05]  /*17440*/  BSYNC B1 ;  /* 0x0000000000017941 */ /* 0x000fea0003800000 */
.L_x_101:
        /* <DEDUP_REMOVED lines=12> */
.L_x_104:
[----:B------:R-:W-:Y:S05]  /*17510*/  BSYNC B1 ;  /* 0x0000000000017941 */ /* 0x000fea0003800000 */
.L_x_103:
        /* <DEDUP_REMOVED lines=12> */
.L_x_106:
[----:B------:R-:W-:Y:S05]  /*175e0*/  BSYNC B1 ;  /* 0x0000000000017941 */ /* 0x000fea0003800000 */
.L_x_105:
        /* <DEDUP_REMOVED lines=12> */
.L_x_108:
[----:B------:R-:W-:Y:S05]  /*176b0*/  BSYNC B1 ;  /* 0x0000000000017941 */ /* 0x000fea0003800000 */
.L_x_107:
        /* <DEDUP_REMOVED lines=12> */
.L_x_110:
[----:B------:R-:W-:Y:S05]  /*17780*/  BSYNC B1 ;  /* 0x0000000000017941 */ /* 0x000fea0003800000 */
.L_x_109:
        /* <DEDUP_REMOVED lines=12> */
.L_x_112:
[----:B------:R-:W-:Y:S05]  /*17850*/  BSYNC B1 ;  /* 0x0000000000017941 */ /* 0x000fea0003800000 */
.L_x_111:
        /* <DEDUP_REMOVED lines=12> */
.L_x_114:
[----:B------:R-:W-:Y:S05]  /*17920*/  BSYNC B1 ;  /* 0x0000000000017941 */ /* 0x000fea0003800000 */
.L_x_113:
        /* <DEDUP_REMOVED lines=12> */
.L_x_116:
[----:B------:R-:W-:Y:S05]  /*179f0*/  BSYNC B1 ;  /* 0x0000000000017941 */ /* 0x000fea0003800000 */
.L_x_115:
        /* <DEDUP_REMOVED lines=12> */
.L_x_118:
[----:B------:R-:W-:Y:S05]  /*17ac0*/  BSYNC B1 ;  /* 0x0000000000017941 */ /* 0x000fea0003800000 */
.L_x_117:
        /* <DEDUP_REMOVED lines=12> */
.L_x_120:
[----:B------:R-:W-:Y:S05]  /*17b90*/  BSYNC B1 ;  /* 0x0000000000017941 */ /* 0x000fea0003800000 */
.L_x_119:
        /* <DEDUP_REMOVED lines=12> */
.L_x_122:
[----:B------:R-:W-:Y:S05]  /*17c60*/  BSYNC B1 ;  /* 0x0000000000017941 */ /* 0x000fea0003800000 */
.L_x_121:
        /* <DEDUP_REMOVED lines=12> */
.L_x_124:
[----:B------:R-:W-:Y:S05]  /*17d30*/  BSYNC B1 ;  /* 0x0000000000017941 */ /* 0x000fea0003800000 */
.L_x_123:
[----:B-----5:R-:W-:Y:S01]  /*17d40*/  LOP3.LUT R4, R4, 0xff, RZ, 0xc0, !PT ;  /* 0x000000ff04047812 */ /* 0x020fe200078ec0ff */
[----:B------:R-:W-:Y:S01]  /*17d50*/  BSSY B1, `(.L_x_125) ;  /* 0x000000b000017945 */ /* 0x000fe20003800000 */
[----:B------:R-:W-:Y:S02]  /*17d60*/  ISETP.LT.OR P2, PT, R0, 0x52, !P1 ;  /* 0x000000520000780c */ /* 0x000fe40004f41670 */
[----:B------:R-:W-:-:S05]  /*17d70*/  F2FP.F16.E4M3.UNPACK_B R4, R4 ;  /* 0x00000004ff04723e */ /* 0x000fca00020006ff */
[----:B------:R-:W-:-:S05]  /*17d80*/  HADD2.F32 R4, -RZ, R4.H0_H0 ;  /* 0x20000004ff047230 */ /* 0x000fca0000004100 */
[----:B------:R-:W-:-:S04]  /*17d90*/  FMUL R4, R4, UR21 ;  /* 0x0000001504047c20 */ /* 0x000fc80008400000 */
[----:B------:R-:W-:-:S05]  /*17da0*/  FFMA R4, R172, UR20, R4 ;  /* 0x00000014ac047c23 */ /* 0x000fca0008000004 */
[----:B0-----:R-:W-:Y:S02]  /*17db0*/  F2FP.SATFINITE.E4M3.F32.PACK_AB_MERGE_C R5, RZ, R4, RZ ;  /* 0x00000004ff05723e */ /* 0x001fe400048070ff */
[----:B------:R-:W-:-:S03]  /*17dc0*/  PRMT R4, RZ, 0x7610, R4 ;  /* 0x00007610ff047816 */ /* 0x000fc60000000004 */
[----:B------:R0:W-:Y:S01]  /*17dd0*/  @!P3 STG.E.U8 desc[UR14][R26.64+0x50], R5 ;  /* 0x000050051a00b986 */ /* 0x0001e2000c10110e */
[----:B------:R-:W-:Y:S05]  /*17de0*/  @P2 BRA `(.L_x_126) ;  /* 0x0000000000042947 */ /* 0x000fea0003800000 */
[----:B------:R0:W5:Y:S02]  /*17df0*/  LDG.E.U8 R4, desc[UR14][R2.64+0x51] ;  /* 0x0000510e02047981 */ /* 0x000164000c1e1100 */
.L_x_126:
[----:B------:R-:W-:Y:S05]  /*17e00*/  BSYNC B1 ;  /* 0x0000000000017941 */ /* 0x000fea0003800000 */
.L_x_125:
        /* <DEDUP_REMOVED lines=12> */
.L_x_128:
[----:B------:R-:W-:Y:S05]  /*17ed0*/  BSYNC B1 ;  /* 0x0000000000017941 */ /* 0x000fea0003800000 */
.L_x_127:
        /* <DEDUP_REMOVED lines=12> */
.L_x_130:
[----:B------:R-:W-:Y:S05]  /*17fa0*/  BSYNC B1 ;  /* 0x0000000000017941 */ /* 0x000fea0003800000 */
.L_x_129:
        /* <DEDUP_REMOVED lines=12> */
.L_x_132:
[----:B------:R-:W-:Y:S05]  /*18070*/  BSYNC B1 ;  /* 0x0000000000017941 */ /* 0x000fea0003800000 */
.L_x_131:
[----:B-----5:R-:W-:Y:S01]  /*18080*/  LOP3.LUT R4, R4, 0xff, RZ, 0xc0, !PT ;  /* 0x000000ff04047812 */ /* 0x020fe200078ec0ff */
[----:B------:R-:W-:Y:S01]  /*18090*/  BSSY B1, `(.L_x_133) ;  /* 0x000000b000017945 */ /* 0x000fe20003800000 */
[----:B------:R-:W-:Y:S02]  /*180a0*/  ISETP.LT.OR P2, PT, R0, 0x5a, !P1 ;  /* 0x0000005a0000780c */ /* 0x000fe40004f41670 */
[----:B------:R-:W-:-:S05]  /*180b0*/  F2FP.F16.E4M3.UNPACK_B R4, R4 ;  /* 0x00000004ff04723e */ /* 0x000fca00020006ff */
[----:B------:R-:W-:-:S05]  /*180c0*/  HADD2.F32 R4, -RZ, R4.H0_H0 ;  /* 0x20000004ff047230 */ /* 0x000fca0000004100 */
[----:B0-----:R-:W-:Y:S01]  /*180d0*/  FMUL R5, R4, UR21 ;  /* 0x0000001504057c20 */ /* 0x001fe20008400000 */
[----:B------:R-:W-:-:S03]  /*180e0*/  PRMT R4, RZ, 0x7610, R4 ;  /* 0x00007610ff047816 */ /* 0x000fc60000000004 */
[----:B------:R-:W-:-:S05]  /*180f0*/  FFMA R5, R176, UR20, R5 ;  /* 0x00000014b0057c23 */ /* 0x000fca0008000005 */
[----:B------:R-:W-:-:S05]  /*18100*/  F2FP.SATFINITE.E4M3.F32.PACK_AB_MERGE_C R5, RZ, R5, RZ ;  /* 0x00000005ff05723e */ /* 0x000fca00048070ff */
[----:B------:R0:W-:Y:S01]  /*18110*/  @!P3 STG.E.U8 desc[UR14][R26.64+0x58], R5 ;  /* 0x000058051a00b986 */ /* 0x0001e2000c10110e */
[----:B------:R-:W-:Y:S05]  /*18120*/  @P2 BRA `(.L_x_134) ;  /* 0x0000000000042947 */ /* 0x000fea0003800000 */
[----:B------:R0:W5:Y:S02]  /*18130*/  LDG.E.U8 R4, desc[UR14][R2.64+0x59] ;  /* 0x0000590e02047981 */ /* 0x000164000c1e1100 */
.L_x_134:
[----:B------:R-:W-:Y:S05]  /*18140*/  BSYNC B1 ;  /* 0x0000000000017941 */ /* 0x000fea0003800000 */
.L_x_133:
        /* <DEDUP_REMOVED lines=12> */
.L_x_136:
[----:B------:R-:W-:Y:S05]  /*18210*/  BSYNC B1 ;  /* 0x0000000000017941 */ /* 0x000fea0003800000 */
.L_x_135:
        /* <DEDUP_REMOVED lines=12> */
.L_x_138:
[----:B------:R-:W-:Y:S05]  /*182e0*/  BSYNC B1 ;  /* 0x0000000000017941 */ /* 0x000fea0003800000 */
.L_x_137:
        /* <DEDUP_REMOVED lines=12> */
.L_x_140:
[----:B------:R-:W-:Y:S05]  /*183b0*/  BSYNC B1 ;  /* 0x0000000000017941 */ /* 0x000fea0003800000 */
.L_x_139:
        /* <DEDUP_REMOVED lines=12> */
.L_x_142:
[----:B------:R-:W-:Y:S05]  /*18480*/  BSYNC B1 ;  /* 0x0000000000017941 */ /* 0x000fea0003800000 */
.L_x_141:
        /* <DEDUP_REMOVED lines=12> */
.L_x_144:
[----:B------:R-:W-:Y:S05]  /*18550*/  BSYNC B1 ;  /* 0x0000000000017941 */ /* 0x000fea0003800000 */
.L_x_143:
        /* <DEDUP_REMOVED lines=12> */
.L_x_146:
[----:B------:R-:W-:Y:S05]  /*18620*/  BSYNC B1 ;  /* 0x0000000000017941 */ /* 0x000fea0003800000 */
.L_x_145:
        /* <DEDUP_REMOVED lines=12> */
.L_x_148:
[----:B------:R-:W-:Y:S05]  /*186f0*/  BSYNC B1 ;  /* 0x0000000000017941 */ /* 0x000fea0003800000 */
.L_x_147:
        /* <DEDUP_REMOVED lines=12> */
.L_x_150:
[----:B------:R-:W-:Y:S05]  /*187c0*/  BSYNC B1 ;  /* 0x0000000000017941 */ /* 0x000fea0003800000 */
.L_x_149:
        /* <DEDUP_REMOVED lines=12> */
.L_x_152:
[----:B------:R-:W-:Y:S05]  /*18890*/  BSYNC B1 ;  /* 0x0000000000017941 */ /* 0x000fea0003800000 */
.L_x_151:
        /* <DEDUP_REMOVED lines=12> */
.L_x_154:
[----:B------:R-:W-:Y:S05]  /*18960*/  BSYNC B1 ;  /* 0x0000000000017941 */ /* 0x000fea0003800000 */
.L_x_153:
        /* <DEDUP_REMOVED lines=12> */
.L_x_156:
[----:B------:R-:W-:Y:S05]  /*18a30*/  BSYNC B1 ;  /* 0x0000000000017941 */ /* 0x000fea0003800000 */
.L_x_155:
        /* <DEDUP_REMOVED lines=12> */
.L_x_158:
[----:B------:R-:W-:Y:S05]  /*18b00*/  BSYNC B1 ;  /* 0x0000000000017941 */ /* 0x000fea0003800000 */
.L_x_157:
        /* <DEDUP_REMOVED lines=12> */
.L_x_160:
[----:B------:R-:W-:Y:S05]  /*18bd0*/  BSYNC B1 ;  /* 0x0000000000017941 */ /* 0x000fea0003800000 */
.L_x_159:
        /* <DEDUP_REMOVED lines=12> */
.L_x_162:
[----:B------:R-:W-:Y:S05]  /*18ca0*/  BSYNC B1 ;  /* 0x0000000000017941 */ /* 0x000fea0003800000 */
.L_x_161:
        /* <DEDUP_REMOVED lines=12> */
.L_x_164:
[----:B------:R-:W-:Y:S05]  /*18d70*/  BSYNC B1 ;  /* 0x0000000000017941 */ /* 0x000fea0003800000 */
.L_x_163:
        /* <DEDUP_REMOVED lines=12> */
.L_x_166:
[----:B------:R-:W-:Y:S05]  /*18e40*/  BSYNC B1 ;  /* 0x0000000000017941 */ /* 0x000fea0003800000 */
.L_x_165:
        /* <DEDUP_REMOVED lines=12> */
.L_x_168:
[----:B------:R-:W-:Y:S05]  /*18f10*/  BSYNC B1 ;  /* 0x0000000000017941 */ /* 0x000fea0003800000 */
.L_x_167:
        /* <DEDUP_REMOVED lines=12> */
.L_x_170:
[----:B------:R-:W-:Y:S05]  /*18fe0*/  BSYNC B1 ;  /* 0x0000000000017941 */ /* 0x000fea0003800000 */
.L_x_169:
        /* <DEDUP_REMOVED lines=12> */
.L_x_172:
[----:B------:R-:W-:Y:S05]  /*190b0*/  BSYNC B1 ;  /* 0x0000000000017941 */ /* 0x000fea0003800000 */
.L_x_171:
        /* <DEDUP_REMOVED lines=12> */
.L_x_174:
[----:B------:R-:W-:Y:S05]  /*19180*/  BSYNC B1 ;  /* 0x0000000000017941 */ /* 0x000fea0003800000 */
.L_x_173:
        /* <DEDUP_REMOVED lines=12> */
.L_x_176:
[----:B------:R-:W-:Y:S05]  /*19250*/  BSYNC B1 ;  /* 0x0000000000017941 */ /* 0x000fea0003800000 */
.L_x_175:
        /* <DEDUP_REMOVED lines=12> */
.L_x_178:
[----:B------:R-:W-:Y:S05]  /*19320*/  BSYNC B1 ;  /* 0x0000000000017941 */ /* 0x000fea0003800000 */
.L_x_177:
        /* <DEDUP_REMOVED lines=12> */
.L_x_180:
[----:B------:R-:W-:Y:S05]  /*193f0*/  BSYNC B1 ;  /* 0x0000000000017941 */ /* 0x000fea0003800000 */
.L_x_179:
        /* <DEDUP_REMOVED lines=12> */
.L_x_182:
[----:B------:R-:W-:Y:S05]  /*194c0*/  BSYNC B1 ;  /* 0x0000000000017941 */ /* 0x000fea0003800000 */
.L_x_181:
        /* <DEDUP_REMOVED lines=12> */
.L_x_184:
[----:B------:R-:W-:Y:S05]  /*19590*/  BSYNC B1 ;  /* 0x0000000000017941 */ /* 0x000fea0003800000 */
.L_x_183:
        /* <DEDUP_REMOVED lines=12> */
.L_x_186:
[----:B------:R-:W-:Y:S05]  /*19660*/  BSYNC B1 ;  /* 0x0000000000017941 */ /* 0x000fea0003800000 */
.L_x_185:
        /* <DEDUP_REMOVED lines=12> */
.L_x_188:
[----:B------:R-:W-:Y:S05]  /*19730*/  BSYNC B1 ;  /* 0x0000000000017941 */ /* 0x000fea0003800000 */
.L_x_187:
        /* <DEDUP_REMOVED lines=12> */
.L_x_190:
[----:B------:R-:W-:Y:S05]  /*19800*/  BSYNC B1 ;  /* 0x0000000000017941 */ /* 0x000fea0003800000 */
.L_x_189:
        /* <DEDUP_REMOVED lines=12> */
.L_x_192:
[----:B------:R-:W-:Y:S05]  /*198d0*/  BSYNC B1 ;  /* 0x0000000000017941 */ /* 0x000fea0003800000 */
.L_x_191:
        /* <DEDUP_REMOVED lines=12> */
.L_x_194:
[----:B------:R-:W-:Y:S05]  /*199a0*/  BSYNC B1 ;  /* 0x0000000000017941 */ /* 0x000fea0003800000 */
.L_x_193:
        /* <DEDUP_REMOVED lines=12> */
.L_x_196:
[----:B------:R-:W-:Y:S05]  /*19a70*/  BSYNC B1 ;  /* 0x0000000000017941 */ /* 0x000fea0003800000 */
.L_x_195:
        /* <DEDUP_REMOVED lines=12> */
.L_x_198:
[----:B------:R-:W-:Y:S05]  /*19b40*/  BSYNC B1 ;  /* 0x0000000000017941 */ /* 0x000fea0003800000 */
.L_x_197:
        /* <DEDUP_REMOVED lines=12> */
.L_x_200:
[----:B------:R-:W-:Y:S05]  /*19c10*/  BSYNC B1 ;  /* 0x0000000000017941 */ /* 0x000fea0003800000 */
.L_x_199:
        /* <DEDUP_REMOVED lines=12> */
.L_x_202:
[----:B------:R-:W-:Y:S05]  /*19ce0*/  BSYNC B1 ;  /* 0x0000000000017941 */ /* 0x000fea0003800000 */
.L_x_201:
        /* <DEDUP_REMOVED lines=12> */
.L_x_204:
[----:B------:R-:W-:Y:S05]  /*19db0*/  BSYNC B1 ;  /* 0x0000000000017941 */ /* 0x000fea0003800000 */
.L_x_203:
        /* <DEDUP_REMOVED lines=12> */
.L_x_206:
[----:B------:R-:W-:Y:S05]  /*19e80*/  BSYNC B1 ;  /* 0x0000000000017941 */ /* 0x000fea0003800000 */
.L_x_205:
        /* <DEDUP_REMOVED lines=12> */
.L_x_208:
[----:B------:R-:W-:Y:S05]  /*19f50*/  BSYNC B1 ;  /* 0x0000000000017941 */ /* 0x000fea0003800000 */
.L_x_207:
        /* <DEDUP_REMOVED lines=12> */
.L_x_210:
[----:B------:R-:W-:Y:S05]  /*1a020*/  BSYNC B1 ;  /* 0x0000000000017941 */ /* 0x000fea0003800000 */
.L_x_209:
        /* <DEDUP_REMOVED lines=12> */
.L_x_212:
[----:B------:R-:W-:Y:S05]  /*1a0f0*/  BSYNC B1 ;  /* 0x0000000000017941 */ /* 0x000fea0003800000 */
.L_x_211:
        /* <DEDUP_REMOVED lines=12> */
.L_x_214:
[----:B------:R-:W-:Y:S05]  /*1a1c0*/  BSYNC B1 ;  /* 0x0000000000017941 */ /* 0x000fea0003800000 */
.L_x_213:
        /* <DEDUP_REMOVED lines=12> */
.L_x_216:
[----:B------:R-:W-:Y:S05]  /*1a290*/  BSYNC B1 ;  /* 0x0000000000017941 */ /* 0x000fea0003800000 */
.L_x_215:
        /* <DEDUP_REMOVED lines=12> */
.L_x_218:
[----:B------:R-:W-:Y:S05]  /*1a360*/  BSYNC B1 ;  /* 0x0000000000017941 */ /* 0x000fea0003800000 */
.L_x_217:
        /* <DEDUP_REMOVED lines=12> */
.L_x_220:
[----:B------:R-:W-:Y:S05]  /*1a430*/  BSYNC B1 ;  /* 0x0000000000017941 */ /* 0x000fea0003800000 */
.L_x_219:
        /* <DEDUP_REMOVED lines=12> */
.L_x_222:
[----:B------:R-:W-:Y:S05]  /*1a500*/  BSYNC B1 ;  /* 0x0000000000017941 */ /* 0x000fea0003800000 */
.L_x_221:
        /* <DEDUP_REMOVED lines=12> */
.L_x_224:
[----:B------:R-:W-:Y:S05]  /*1a5d0*/  BSYNC B1 ;  /* 0x0000000000017941 */ /* 0x000fea0003800000 */
.L_x_223:
        /* <DEDUP_REMOVED lines=12> */
.L_x_226:
[----:B------:R-:W-:Y:S05]  /*1a6a0*/  BSYNC B1 ;  /* 0x0000000000017941 */ /* 0x000fea0003800000 */
.L_x_225:
        /* <DEDUP_REMOVED lines=12> */
.L_x_228:
[----:B------:R-:W-:Y:S05]  /*1a770*/  BSYNC B1 ;  /* 0x0000000000017941 */ /* 0x000fea0003800000 */
.L_x_227:
        /* <DEDUP_REMOVED lines=12> */
.L_x_230:
[----:B------:R-:W-:Y:S05]  /*1a840*/  BSYNC B1 ;  /* 0x0000000000017941 */ /* 0x000fea0003800000 */
.L_x_229:
        /* <DEDUP_REMOVED lines=12> */
.L_x_232:
[----:B------:R-:W-:Y:S05]  /*1a910*/  BSYNC B1 ;  /* 0x0000000000017941 */ /* 0x000fea0003800000 */
.L_x_231:
        /* <DEDUP_REMOVED lines=12> */
.L_x_234:
[----:B------:R-:W-:Y:S05]  /*1a9e0*/  BSYNC B1 ;  /* 0x0000000000017941 */ /* 0x000fea0003800000 */
.L_x_233:
        /* <DEDUP_REMOVED lines=12> */
.L_x_236:
[----:B------:R-:W-:Y:S05]  /*1aab0*/  BSYNC B1 ;  /* 0x0000000000017941 */ /* 0x000fea0003800000 */
.L_x_235:
        /* <DEDUP_REMOVED lines=12> */
.L_x_238:
[----:B------:R-:W-:Y:S05]  /*1ab80*/  BSYNC B1 ;  /* 0x0000000000017941 */ /* 0x000fea0003800000 */
.L_x_237:
        /* <DEDUP_REMOVED lines=12> */
.L_x_240:
[----:B------:R-:W-:Y:S05]  /*1ac50*/  BSYNC B1 ;  /* 0x0000000000017941 */ /* 0x000fea0003800000 */
.L_x_239:
        /* <DEDUP_REMOVED lines=12> */
.L_x_242:
[----:B------:R-:W-:Y:S05]  /*1ad20*/  BSYNC B1 ;  /* 0x0000000000017941 */ /* 0x000fea0003800000 */
.L_x_241:
        /* <DEDUP_REMOVED lines=12> */
.L_x_244:
[----:B------:R-:W-:Y:S05]  /*1adf0*/  BSYNC B1 ;  /* 0x0000000000017941 */ /* 0x000fea0003800000 */
.L_x_243:
        /* <DEDUP_REMOVED lines=12> */
.L_x_246:
[----:B------:R-:W-:Y:S05]  /*1aec0*/  BSYNC B1 ;  /* 0x0000000000017941 */ /* 0x000fea0003800000 */
.L_x_245:
        /* <DEDUP_REMOVED lines=12> */
.L_x_248:
[----:B------:R-:W-:Y:S05]  /*1af90*/  BSYNC B1 ;  /* 0x0000000000017941 */ /* 0x000fea0003800000 */
.L_x_247:
        /* <DEDUP_REMOVED lines=12> */
.L_x_250:
[----:B------:R-:W-:Y:S05]  /*1b060*/  BSYNC B1 ;  /* 0x0000000000017941 */ /* 0x000fea0003800000 */
.L_x_249:
        /* <DEDUP_REMOVED lines=12> */
.L_x_252:
[----:B------:R-:W-:Y:S05]  /*1b130*/  BSYNC B1 ;  /* 0x0000000000017941 */ /* 0x000fea0003800000 */
.L_x_251:
        /* <DEDUP_REMOVED lines=12> */
.L_x_254:
[----:B------:R-:W-:Y:S05]  /*1b200*/  BSYNC B1 ;  /* 0x0000000000017941 */ /* 0x000fea0003800000 */
.L_x_253:
        /* <DEDUP_REMOVED lines=12> */
.L_x_256:
[----:B------:R-:W-:Y:S05]  /*1b2d0*/  BSYNC B1 ;  /* 0x0000000000017941 */ /* 0x000fea0003800000 */
.L_x_255:
[----:B0-----:R-:W2:Y:S01]  /*1b2e0*/  LDL.LU R5, [R1+0x200] ;  /* 0x0002000001057983 */ /* 0x001ea20000300800 */
[----:B-----5:R-:W-:Y:S01]  /*1b2f0*/  LOP3.LUT R4, R4, 0xff, RZ, 0xc0, !PT ;  /* 0x000000ff04047812 */ /* 0x020fe200078ec0ff */
[----:B------:R-:W-:Y:S01]  /*1b300*/  BSSY B1, `(.L_x_257) ;  /* 0x000000b000017945 */ /* 0x000fe20003800000 */
[----:B------:R-:W-:Y:S02]  /*1b310*/  ISETP.LT.OR P2, PT, R0, 0xda, !P0 ;  /* 0x000000da0000780c */ /* 0x000fe40004741670 */
[----:B------:R-:W-:-:S05]  /*1b320*/  F2FP.F16.E4M3.UNPACK_B R4, R4 ;  /* 0x00000004ff04723e */ /* 0x000fca00020006ff */
[----:B------:R-:W-:-:S05]  /*1b330*/  HADD2.F32 R4, -RZ, R4.H0_H0 ;  /* 0x20000004ff047230 */ /* 0x000fca0000004100 */
[----:B------:R-:W-:-:S04]  /*1b340*/  FMUL R4, R4, UR21 ;  /* 0x0000001504047c20 */ /* 0x000fc80008400000 */
[----:B--2---:R-:W-:-:S05]  /*1b350*/  FFMA R4, R5, UR20, R4 ;  /* 0x0000001405047c23 */ /* 0x004fca0008000004 */
[----:B------:R-:W-:Y:S02]  /*1b360*/  F2FP.SATFINITE.E4M3.F32.PACK_AB_MERGE_C R5, RZ, R4, RZ ;  /* 0x00000004ff05723e */ /* 0x000fe400048070ff */
[----:B------:R-:W-:-:S03]  /*1b370*/  PRMT R4, RZ, 0x7610, R4 ;  /* 0x00007610ff047816 */ /* 0x000fc60000000004 */
[----:B------:R0:W-:Y:S01]  /*1b380*/  @!P3 STG.E.U8 desc[UR14][R24.64+0xd8], R5 ;  /* 0x0000d8051800b986 */ /* 0x0001e2000c10110e */
[----:B------:R-:W-:Y:S05]  /*1b390*/  @P2 BRA `(.L_x_258) ;  /* 0x0000000000042947 */ /* 0x000fea0003800000 */
[----:B------:R2:W5:Y:S02]  /*1b3a0*/  LDG.E.U8 R4, desc[UR14][R32.64+0xd9] ;  /* 0x0000d90e20047981 */ /* 0x000564000c1e1100 */
.L_x_258:
[----:B------:R-:W-:Y:S05]  /*1b3b0*/  BSYNC B1 ;  /* 0x0000000000017941 */ /* 0x000fea0003800000 */
.L_x_257:
[----:B0-----:R-:W3:Y:S01]  /*1b3c0*/  LDL.LU R5, [R1+0x204] ;  /* 0x0002040001057983 */ /* 0x001ee20000300800 */
[----:B-----5:R-:W-:Y:S01]  /*1b3d0*/  LOP3.LUT R4, R4, 0xff, RZ, 0xc0, !PT ;  /* 0x000000ff04047812 */ /* 0x020fe200078ec0ff */
[----:B------:R-:W-:Y:S01]  /*1b3e0*/  BSSY B1, `(.L_x_259) ;  /* 0x000000b000017945 */ /* 0x000fe20003800000 */
[----:B------:R-:W-:Y:S02]  /*1b3f0*/  ISETP.LT.OR P3, PT, R0, 0xd9, !P1 ;  /* 0x000000d90000780c */ /* 0x000fe40004f61670 */
[----:B------:R-:W-:-:S05]  /*1b400*/  F2FP.F16.E4M3.UNPACK_B R4, R4 ;  /* 0x00000004ff04723e */ /* 0x000fca00020006ff */
[----:B------:R-:W-:-:S05]  /*1b410*/  HADD2.F32 R4, -RZ, R4.H0_H0 ;  /* 0x20000004ff047230 */ /* 0x000fca0000004100 */
[----:B------:R-:W-:-:S04]  /*1b420*/  FMUL R4, R4, UR21 ;  /* 0x0000001504047c20 */ /* 0x000fc80008400000 */
[----:B---3--:R-:W-:-:S05]  /*1b430*/  FFMA R4, R5, UR20, R4 ;  /* 0x0000001405047c23 */ /* 0x008fca0008000004 */
[----:B------:R-:W-:Y:S02]  /*1b440*/  F2FP.SATFINITE.E4M3.F32.PACK_AB_MERGE_C R5, RZ, R4, RZ ;  /* 0x00000004ff05723e */ /* 0x000fe400048070ff */
[----:B------:R-:W-:-:S03]  /*1b450*/  PRMT R4, RZ, 0x7610, R4 ;  /* 0x00007610ff047816 */ /* 0x000fc60000000004 */
[----:B------:R0:W-:Y:S01]  /*1b460*/  @!P2 STG.E.U8 desc[UR14][R24.64+0xd9], R5 ;  /* 0x0000d9051800a986 */ /* 0x0001e2000c10110e */
[----:B------:R-:W-:Y:S05]  /*1b470*/  @P3 BRA `(.L_x_260) ;  /* 0x0000000000043947 */ /* 0x000fea0003800000 */
[----:B------:R3:W5:Y:S02]  /*1b480*/  LDG.E.U8 R4, desc[UR14][R2.64+0xd8] ;  /* 0x0000d80e02047981 */ /* 0x000764000c1e1100 */
.L_x_260:
[----:B------:R-:W-:Y:S05]  /*1b490*/  BSYNC B1 ;  /* 0x0000000000017941 */ /* 0x000fea0003800000 */
.L_x_259:
        /* <DEDUP_REMOVED lines=13> */
.L_x_262:
[----:B------:R-:W-:Y:S05]  /*1b570*/  BSYNC B1 ;  /* 0x0000000000017941 */ /* 0x000fea0003800000 */
.L_x_261:
        /* <DEDUP_REMOVED lines=13> */
.L_x_264:
[----:B------:R-:W-:Y:S05]  /*1b650*/  BSYNC B1 ;  /* 0x0000000000017941 */ /* 0x000fea0003800000 */
.L_x_263:
        /* <DEDUP_REMOVED lines=13> */
.L_x_266:
[----:B------:R-:W-:Y:S05]  /*1b730*/  BSYNC B1 ;  /* 0x0000000000017941 */ /* 0x000fea0003800000 */
.L_x_265:
        /* <DEDUP_REMOVED lines=13> */
.L_x_268:
[----:B------:R-:W-:Y:S05]  /*1b810*/  BSYNC B1 ;  /* 0x0000000000017941 */ /* 0x000fea0003800000 */
.L_x_267:
        /* <DEDUP_REMOVED lines=13> */
.L_x_270:
[----:B------:R-:W-:Y:S05]  /*1b8f0*/  BSYNC B1 ;  /* 0x0000000000017941 */ /* 0x000fea0003800000 */
.L_x_269:
        /* <DEDUP_REMOVED lines=13> */
.L_x_272:
[----:B------:R-:W-:Y:S05]  /*1b9d0*/  BSYNC B1 ;  /* 0x0000000000017941 */ /* 0x000fea0003800000 */
.L_x_271:
        /* <DEDUP_REMOVED lines=13> */
.L_x_274:
[----:B------:R-:W-:Y:S05]  /*1bab0*/  BSYNC B1 ;  /* 0x0000000000017941 */ /* 0x000fea0003800000 */
.L_x_273:
        /* <DEDUP_REMOVED lines=13> */
.L_x_276:
[----:B------:R-:W-:Y:S05]  /*1bb90*/  BSYNC B1 ;  /* 0x0000000000017941 */ /* 0x000fea0003800000 */
.L_x_275:
        /* <DEDUP_REMOVED lines=13> */
.L_x_278:
[----:B------:R-:W-:Y:S05]  /*1bc70*/  BSYNC B1 ;  /* 0x0000000000017941 */ /* 0x000fea0003800000 */
.L_x_277:
        /* <DEDUP_REMOVED lines=13> */
.L_x_280:
[----:B------:R-:W-:Y:S05]  /*1bd50*/  BSYNC B1 ;  /* 0x0000000000017941 */ /* 0x000fea0003800000 */
.L_x_279:
        /* <DEDUP_REMOVED lines=13> */
.L_x_282:
[----:B------:R-:W-:Y:S05]  /*1be30*/  BSYNC B1 ;  /* 0x0000000000017941 */ /* 0x000fea0003800000 */
.L_x_281:
        /* <DEDUP_REMOVED lines=13> */
.L_x_284:
[----:B------:R-:W-:Y:S05]  /*1bf10*/  BSYNC B1 ;  /* 0x0000000000017941 */ /* 0x000fea0003800000 */
.L_x_283:
        /* <DEDUP_REMOVED lines=13> */
.L_x_286:
[----:B------:R-:W-:Y:S05]  /*1bff0*/  BSYNC B1 ;  /* 0x0000000000017941 */ /* 0x000fea0003800000 */
.L_x_285:
        /* <DEDUP_REMOVED lines=13> */
.L_x_288:
[----:B------:R-:W-:Y:S05]  /*1c0d0*/  BSYNC B1 ;  /* 0x0000000000017941 */ /* 0x000fea0003800000 */
.L_x_287:
        /* <DEDUP_REMOVED lines=13> */
.L_x_290:
[----:B------:R-:W-:Y:S05]  /*1c1b0*/  BSYNC B1 ;  /* 0x0000000000017941 */ /* 0x000fea0003800000 */
.L_x_289:
        /* <DEDUP_REMOVED lines=13> */
.L_x_292:
[----:B------:R-:W-:Y:S05]  /*1c290*/  BSYNC B1 ;  /* 0x0000000000017941 */ /* 0x000fea0003800000 */
.L_x_291:
        /* <DEDUP_REMOVED lines=13> */
.L_x_294:
[----:B------:R-:W-:Y:S05]  /*1c370*/  BSYNC B1 ;  /* 0x0000000000017941 */ /* 0x000fea0003800000 */
.L_x_293:
[----:B------:R-:W2:Y:S01]  /*1c380*/  LDL.LU R7, [R1+0x24c] ;  /* 0x00024c0001077983 */ /* 0x000ea20000300800 */
[----:B-----5:R-:W-:Y:S01]  /*1c390*/  LOP3.LUT R4, R4, 0xff, RZ, 0xc0, !PT ;  /* 0x000000ff04047812 */ /* 0x020fe200078ec0ff */
[----:B------:R-:W-:Y:S01]  /*1c3a0*/  BSSY B1, `(.L_x_295) ;  /* 0x0000013000017945 */ /* 0x000fe20003800000 */
[----:B0-----:R-:W-:Y:S02]  /*1c3b0*/  IADD3 R5, P0, R35, 0x80, RZ ;  /* 0x0000008023057810 */ /* 0x001fe40007f1e0ff */
[----:B------:R-:W-:-:S03]  /*1c3c0*/  F2FP.F16.E4M3.UNPACK_B R4, R4 ;  /* 0x00000004ff04723e */ /* 0x000fc600020006ff */
[----:B--234-:R-:W-:Y:S01]  /*1c3d0*/  IMAD.X R2, RZ, RZ, R37, P0 ;  /* 0x000000ffff027224 */ /* 0x01cfe200000e0625 */
[----:B------:R-:W-:Y:S01]  /*1c3e0*/  ISETP.GE.AND P0, PT, R34, 0x81, PT ;  /* 0x000000812200780c */ /* 0x000fe20003f06270 */
[----:B------:R-:W-:Y:S02]  /*1c3f0*/  HADD2.F32 R4, -RZ, R4.H0_H0 ;  /* 0x20000004ff047230 */ /* 0x000fe40000004100 */
[----:B------:R-:W-:Y:S01]  /*1c400*/  IMAD R6, R2, UR6, RZ ;  /* 0x0000000602067c24 */ /* 0x000fe2000f8e02ff */
[----:B------:R-:W-:Y:S01]  /*1c410*/  ISETP.LT.OR P3, PT, R0, 0x1, !P0 ;  /* 0x000000010000780c */ /* 0x000fe20004761670 */
[----:B------:R-:W-:-:S04]  /*1c420*/  IMAD.WIDE.U32 R2, R5, UR6, R38 ;  /* 0x0000000605027c25 */ /* 0x000fc8000f8e0026 */
[----:B------:R-:W-:Y:S01]  /*1c430*/  FMUL R4, R4, UR21 ;  /* 0x0000001504047c20 */ /* 0x000fe20008400000 */
[----:B------:R-:W-:Y:S01]  /*1c440*/  IMAD R5, R5, UR7, R6 ;  /* 0x0000000705057c24 */ /* 0x000fe2000f8e0206 */
[----:B------:R-:W-:-:S04]  /*1c450*/  IADD3 R2, P2, R2, UR8, RZ ;  /* 0x0000000802027c10 */ /* 0x000fc8000ff5e0ff */
[----:B------:R-:W-:Y:S01]  /*1c460*/  IADD3.X R3, R3, UR9, R5, P2, !PT ;  /* 0x0000000903037c10 */ /* 0x000fe200097fe405 */
[----:B------:R-:W-:-:S05]  /*1c470*/  FFMA R4, R7, UR20, R4 ;  /* 0x0000001407047c23 */ /* 0x000fca0008000004 */
[----:B------:R-:W-:Y:S02]  /*1c480*/  F2FP.SATFINITE.E4M3.F32.PACK_AB_MERGE_C R7, RZ, R4, RZ ;  /* 0x00000004ff07723e */ /* 0x000fe400048070ff */
[----:B------:R-:W-:-:S03]  /*1c490*/  PRMT R4, RZ, 0x7610, R4 ;  /* 0x00007610ff047816 */ /* 0x000fc60000000004 */
[----:B------:R0:W-:Y:S01]  /*1c4a0*/  @!P1 STG.E.U8 desc[UR14][R26.64+0xf9], R7 ;  /* 0x0000f9071a009986 */ /* 0x0001e2000c10110e */
[----:B------:R-:W-:Y:S05]  /*1c4b0*/  @P3 BRA `(.L_x_296) ;  /* 0x0000000000043947 */ /* 0x000fea0003800000 */
[----:B------:R2:W5:Y:S02]  /*1c4c0*/  LDG.E.U8 R4, desc[UR14][R2.64] ;  /* 0x0000000e02047981 */ /* 0x000564000c1e1100 */
.L_x_296:
[----:B------:R-:W-:Y:S05]  /*1c4d0*/  BSYNC B1 ;  /* 0x0000000000017941 */ /* 0x000fea0003800000 */
.L_x_295:
[----:B------:R-:W3:Y:S01]  /*1c4e0*/  LDL.LU R5, [R1+0x250] ;  /* 0x0002500001057983 */ /* 0x000ee20000300800 */
        /* <DEDUP_REMOVED lines=12> */
.L_x_298:
[----:B------:R-:W-:Y:S05]  /*1c5b0*/  BSYNC B1 ;  /* 0x0000000000017941 */ /* 0x000fea0003800000 */
.L_x_297:
[----:B---3--:R-:W3:Y:S01]  /*1c5c0*/  LDL.LU R5, [R1+0x254] ;  /* 0x0002540001057983 */ /* 0x008ee20000300800 */
[----:B-----5:R-:W-:Y:S01]  /*1c5d0*/  LOP3.LUT R4, R4, 0xff, RZ, 0xc0, !PT ;  /* 0x000000ff04047812 */ /* 0x020fe200078ec0ff */
[----:B------:R-:W-:Y:S01]  /*1c5e0*/  BSSY B1, `(.L_x_299) ;  /* 0x0000013000017945 */ /* 0x000fe20003800000 */
[----:B------:R-:W-:Y:S02]  /*1c5f0*/  IADD3 R35, P1, R35, 0x88, RZ ;  /* 0x0000008823237810 */ /* 0x000fe40007f3e0ff */
[----:B------:R-:W-:Y:S02]  /*1c600*/  F2FP.F16.E4M3.UNPACK_B R4, R4 ;  /* 0x00000004ff04723e */ /* 0x000fe400020006ff */
[----:B------:R-:W-:Y:S01]  /*1c610*/  PRMT R6, RZ, 0x7610, R6 ;  /* 0x00007610ff067816 */ /* 0x000fe20000000006 */
[----:B------:R-:W-:Y:S01]  /*1c620*/  IMAD.X R36, RZ, RZ, R37, P1 ;  /* 0x000000ffff247224 */ /* 0x000fe200008e0625 */
[----:B------:R-:W-:Y:S01]  /*1c630*/  ISETP.GE.AND P1, PT, R34, 0x89, PT ;  /* 0x000000892200780c */ /* 0x000fe20003f26270 */
[----:B------:R-:W-:-:S02]  /*1c640*/  HADD2.F32 R4, -RZ, R4.H0_H0 ;  /* 0x20000004ff047230 */ /* 0x000fc40000004100 */
[----:B------:R-:W-:Y:S01]  /*1c650*/  IMAD R36, R36, UR6, RZ ;  /* 0x0000000624247c24 */ /* 0x000fe2000f8e02ff */
[----:B------:R-:W-:Y:S01]  /*1c660*/  ISETP.LT.OR P5, PT, R0, 0x1, !P1 ;  /* 0x000000010000780c */ /* 0x000fe20004fa1670 */
[----:B------:R-:W-:-:S04]  /*1c670*/  IMAD.WIDE.U32 R38, R35, UR6, R38 ;  /* 0x0000000623267c25 */ /* 0x000fc8000f8e0026 */
[----:B------:R-:W-:Y:S01]  /*1c680*/  FMUL R4, R4, UR21 ;  /* 0x0000001504047c20 */ /* 0x000fe20008400000 */
[----:B------:R-:W-:-:S03]  /*1c690*/  IMAD R35, R35, UR7, R36 ;  /* 0x0000000723237c24 */ /* 0x000fc6000f8e0224 */
[----:B---3--:R-:W-:Y:S01]  /*1c6a0*/  FFMA R5, R5, UR20, R4 ;  /* 0x0000001405057c23 */ /* 0x008fe20008000004 */
[----:B------:R-:W-:-:S04]  /*1c6b0*/  IADD3 R4, P3, R38, UR8, RZ ;  /* 0x0000000826047c10 */ /* 0x000fc8000ff7e0ff */
[----:B0-----:R-:W-:Y:S02]  /*1c6c0*/  F2FP.SATFINITE.E4M3.F32.PACK_AB_MERGE_C R7, RZ, R5, RZ ;  /* 0x00000005ff07723e */ /* 0x001fe400048070ff */
[----:B------:R-:W-:-:S03]  /*1c6d0*/  IADD3.X R5, R39, UR9, R35, P3, !PT ;  /* 0x0000000927057c10 */ /* 0x000fc60009ffe423 */
[----:B------:R0:W-:Y:S01]  /*1c6e0*/  @!P2 STG.E.U8 desc[UR14][R30.64+0x1], R7 ;  /* 0x000001071e00a986 */ /* 0x0001e2000c10110e */
[----:B------:R-:W-:Y:S05]  /*1c6f0*/  @P5 BRA `(.L_x_300) ;  /* 0x0000000000045947 */ /* 0x000fea0003800000 */
[----:B------:R3:W5:Y:S02]  /*1c700*/  LDG.E.U8 R6, desc[UR14][R4.64] ;  /* 0x0000000e04067981 */ /* 0x000764000c1e1100 */
.L_x_300:
[----:B------:R-:W-:Y:S05]  /*1c710*/  BSYNC B1 ;  /* 0x0000000000017941 */ /* 0x000fea0003800000 */
.L_x_299:
        /* <DEDUP_REMOVED lines=13> */
.L_x_302:
[----:B------:R-:W-:Y:S05]  /*1c7f0*/  BSYNC B1 ;  /* 0x0000000000017941 */ /* 0x000fea0003800000 */
.L_x_301:
        /* <DEDUP_REMOVED lines=13> */
.L_x_304:
[----:B------:R-:W-:Y:S05]  /*1c8d0*/  BSYNC B1 ;  /* 0x0000000000017941 */ /* 0x000fea0003800000 */
.L_x_303:
        /* <DEDUP_REMOVED lines=13> */
.L_x_306:
[----:B------:R-:W-:Y:S05]  /*1c9b0*/  BSYNC B1 ;  /* 0x0000000000017941 */ /* 0x000fea0003800000 */
.L_x_305:
        /* <DEDUP_REMOVED lines=13> */
.L_x_308:
[----:B------:R-:W-:Y:S05]  /*1ca90*/  BSYNC B1 ;  /* 0x0000000000017941 */ /* 0x000fea0003800000 */
.L_x_307:
        /* <DEDUP_REMOVED lines=13> */
.L_x_310:
[----:B------:R-:W-:Y:S05]  /*1cb70*/  BSYNC B1 ;  /* 0x0000000000017941 */ /* 0x000fea0003800000 */
.L_x_309:
        /* <DEDUP_REMOVED lines=13> */
.L_x_312:
[----:B------:R-:W-:Y:S05]  /*1cc50*/  BSYNC B1 ;  /* 0x0000000000017941 */ /* 0x000fea0003800000 */
.L_x_311:
        /* <DEDUP_REMOVED lines=13> */
.L_x_314:
[----:B------:R-:W-:Y:S05]  /*1cd30*/  BSYNC B1 ;  /* 0x0000000000017941 */ /* 0x000fea0003800000 */
.L_x_313:
        /* <DEDUP_REMOVED lines=13> */
.L_x_316:
[----:B------:R-:W-:Y:S05]  /*1ce10*/  BSYNC B1 ;  /* 0x0000000000017941 */ /* 0x000fea0003800000 */
.L_x_315:
        /* <DEDUP_REMOVED lines=13> */
.L_x_318:
[----:B------:R-:W-:Y:S05]  /*1cef0*/  BSYNC B1 ;  /* 0x0000000000017941 */ /* 0x000fea0003800000 */
.L_x_317:
        /* <DEDUP_REMOVED lines=13> */
.L_x_320:
[----:B------:R-:W-:Y:S05]  /*1cfd0*/  BSYNC B1 ;  /* 0x0000000000017941 */ /* 0x000fea0003800000 */
.L_x_319:
        /* <DEDUP_REMOVED lines=13> */
.L_x_322:
[----:B------:R-:W-:Y:S05]  /*1d0b0*/  BSYNC B1 ;  /* 0x0000000000017941 */ /* 0x000fea0003800000 */
.L_x_321:
        /* <DEDUP_REMOVED lines=13> */
.L_x_324:
[----:B------:R-:W-:Y:S05]  /*1d190*/  BSYNC B1 ;  /* 0x0000000000017941 */ /* 0x000fea0003800000 */
.L_x_323:
        /* <DEDUP_REMOVED lines=13> */
.L_x_326:
[----:B------:R-:W-:Y:S05]  /*1d270*/  BSYNC B1 ;  /* 0x0000000000017941 */ /* 0x000fea0003800000 */
.L_x_325:
        /* <DEDUP_REMOVED lines=13> */
.L_x_328:
[----:B------:R-:W-:Y:S05]  /*1d350*/  BSYNC B1 ;  /* 0x0000000000017941 */ /* 0x000fea0003800000 */
.L_x_327:
        /* <DEDUP_REMOVED lines=13> */
.L_x_330:
[----:B------:R-:W-:Y:S05]  /*1d430*/  BSYNC B1 ;  /* 0x0000000000017941 */ /* 0x000fea0003800000 */
.L_x_329:
        /* <DEDUP_REMOVED lines=13> */
.L_x_332:
[----:B------:R-:W-:Y:S05]  /*1d510*/  BSYNC B1 ;  /* 0x0000000000017941 */ /* 0x000fea0003800000 */
.L_x_331:
        /* <DEDUP_REMOVED lines=13> */
.L_x_334:
[----:B------:R-:W-:Y:S05]  /*1d5f0*/  BSYNC B1 ;  /* 0x0000000000017941 */ /* 0x000fea0003800000 */
.L_x_333:
        /* <DEDUP_REMOVED lines=13> */
.L_x_336:
[----:B------:R-:W-:Y:S05]  /*1d6d0*/  BSYNC B1 ;  /* 0x0000000000017941 */ /* 0x000fea0003800000 */
.L_x_335:
        /* <DEDUP_REMOVED lines=13> */
.L_x_338:
[----:B------:R-:W-:Y:S05]  /*1d7b0*/  BSYNC B1 ;  /* 0x0000000000017941 */ /* 0x000fea0003800000 */
.L_x_337:
        /* <DEDUP_REMOVED lines=13> */
.L_x_340:
[----:B------:R-:W-:Y:S05]  /*1d890*/  BSYNC B1 ;  /* 0x0000000000017941 */ /* 0x000fea0003800000 */
.L_x_339:
        /* <DEDUP_REMOVED lines=13> */
.L_x_342:
[----:B------:R-:W-:Y:S05]  /*1d970*/  BSYNC B1 ;  /* 0x0000000000017941 */ /* 0x000fea0003800000 */
.L_x_341:
        /* <DEDUP_REMOVED lines=13> */
.L_x_344:
[----:B------:R-:W-:Y:S05]  /*1da50*/  BSYNC B1 ;  /* 0x0000000000017941 */ /* 0x000fea0003800000 */
.L_x_343:
        /* <DEDUP_REMOVED lines=13> */
.L_x_346:
[----:B------:R-:W-:Y:S05]  /*1db30*/  BSYNC B1 ;  /* 0x0000000000017941 */ /* 0x000fea0003800000 */
.L_x_345:
        /* <DEDUP_REMOVED lines=13> */
.L_x_348:
[----:B------:R-:W-:Y:S05]  /*1dc10*/  BSYNC B1 ;  /* 0x0000000000017941 */ /* 0x000fea0003800000 */
.L_x_347:
        /* <DEDUP_REMOVED lines=13> */
.L_x_350:
[----:B------:R-:W-:Y:S05]  /*1dcf0*/  BSYNC B1 ;  /* 0x0000000000017941 */ /* 0x000fea0003800000 */
.L_x_349:
        /* <DEDUP_REMOVED lines=13> */
.L_x_352:
[----:B------:R-:W-:Y:S05]  /*1ddd0*/  BSYNC B1 ;  /* 0x0000000000017941 */ /* 0x000fea0003800000 */
.L_x_351:
        /* <DEDUP_REMOVED lines=13> */
.L_x_354:
[----:B------:R-:W-:Y:S05]  /*1deb0*/  BSYNC B1 ;  /* 0x0000000000017941 */ /* 0x000fea0003800000 */
.L_x_353:
        /* <DEDUP_REMOVED lines=13> */
.L_x_356:
[----:B------:R-:W-:Y:S05]  /*1df90*/  BSYNC B1 ;  /* 0x0000000000017941 */ /* 0x000fea0003800000 */
.L_x_355:
        /* <DEDUP_REMOVED lines=13> */
.L_x_358:
[----:B------:R-:W-:Y:S05]  /*1e070*/  BSYNC B1 ;  /* 0x0000000000017941 */ /* 0x000fea0003800000 */
.L_x_357:
        /* <DEDUP_REMOVED lines=13> */
.L_x_360:
[----:B------:R-:W-:Y:S05]  /*1e150*/  BSYNC B1 ;  /* 0x0000000000017941 */ /* 0x000fea0003800000 */
.L_x_359:
        /* <DEDUP_REMOVED lines=13> */
.L_x_362:
[----:B------:R-:W-:Y:S05]  /*1e230*/  BSYNC B1 ;  /* 0x0000000000017941 */ /* 0x000fea0003800000 */
.L_x_361:
        /* <DEDUP_REMOVED lines=13> */
.L_x_364:
[----:B------:R-:W-:Y:S05]  /*1e310*/  BSYNC B1 ;  /* 0x0000000000017941 */ /* 0x000fea0003800000 */
.L_x_363:
        /* <DEDUP_REMOVED lines=13> */
.L_x_366:
[----:B------:R-:W-:Y:S05]  /*1e3f0*/  BSYNC B1 ;  /* 0x0000000000017941 */ /* 0x000fea0003800000 */
.L_x_365:
        /* <DEDUP_REMOVED lines=13> */
.L_x_368:
[----:B------:R-:W-:Y:S05]  /*1e4d0*/  BSYNC B1 ;  /* 0x0000000000017941 */ /* 0x000fea0003800000 */
.L_x_367:
        /* <DEDUP_REMOVED lines=13> */
.L_x_370:
[----:B------:R-:W-:Y:S05]  /*1e5b0*/  BSYNC B1 ;  /* 0x0000000000017941 */ /* 0x000fea0003800000 */
.L_x_369:
        /* <DEDUP_REMOVED lines=13> */
.L_x_372:
[----:B------:R-:W-:Y:S05]  /*1e690*/  BSYNC B1 ;  /* 0x0000000000017941 */ /* 0x000fea0003800000 */
.L_x_371:
        /* <DEDUP_REMOVED lines=13> */
.L_x_374:
[----:B------:R-:W-:Y:S05]  /*1e770*/  BSYNC B1 ;  /* 0x0000000000017941 */ /* 0x000fea0003800000 */
.L_x_373:
        /* <DEDUP_REMOVED lines=13> */
.L_x_376:
[----:B------:R-:W-:Y:S05]  /*1e850*/  BSYNC B1 ;  /* 0x0000000000017941 */ /* 0x000fea0003800000 */
.L_x_375:
        /* <DEDUP_REMOVED lines=13> */
.L_x_378:
[----:B------:R-:W-:Y:S05]  /*1e930*/  BSYNC B1 ;  /* 0x0000000000017941 */ /* 0x000fea0003800000 */
.L_x_377:
        /* <DEDUP_REMOVED lines=13> */
.L_x_380:
[----:B------:R-:W-:Y:S05]  /*1ea10*/  BSYNC B1 ;  /* 0x0000000000017941 */ /* 0x000fea0003800000 */
.L_x_379:
        /* <DEDUP_REMOVED lines=13> */
.L_x_382:
[----:B------:R-:W-:Y:S05]  /*1eaf0*/  BSYNC B1 ;  /* 0x0000000000017941 */ /* 0x000fea0003800000 */
.L_x_381:
        /* <DEDUP_REMOVED lines=13> */
.L_x_384:
[----:B------:R-:W-:Y:S05]  /*1ebd0*/  BSYNC B1 ;  /* 0x0000000000017941 */ /* 0x000fea0003800000 */
.L_x_383:
        /* <DEDUP_REMOVED lines=13> */
.L_x_386:
[----:B------:R-:W-:Y:S05]  /*1ecb0*/  BSYNC B1 ;  /* 0x0000000000017941 */ /* 0x000fea0003800000 */
.L_x_385:
        /* <DEDUP_REMOVED lines=13> */
.L_x_388:
[----:B------:R-:W-:Y:S05]  /*1ed90*/  BSYNC B1 ;  /* 0x0000000000017941 */ /* 0x000fea0003800000 */
.L_x_387:
        /* <DEDUP_REMOVED lines=13> */
.L_x_390:
[----:B------:R-:W-:Y:S05]  /*1ee70*/  BSYNC B1 ;  /* 0x0000000000017941 */ /* 0x000fea0003800000 */
.L_x_389:
        /* <DEDUP_REMOVED lines=13> */
.L_x_392:
[----:B------:R-:W-:Y:S05]  /*1ef50*/  BSYNC B1 ;  /* 0x0000000000017941 */ /* 0x000fea0003800000 */
.L_x_391:
        /* <DEDUP_REMOVED lines=13> */
.L_x_394:
[----:B------:R-:W-:Y:S05]  /*1f030*/  BSYNC B1 ;  /* 0x0000000000017941 */ /* 0x000fea0003800000 */
.L_x_393:
        /* <DEDUP_REMOVED lines=13> */
.L_x_396:
[----:B------:R-:W-:Y:S05]  /*1f110*/  BSYNC B1 ;  /* 0x0000000000017941 */ /* 0x000fea0003800000 */
.L_x_395:
        /* <DEDUP_REMOVED lines=13> */
.L_x_398:
[----:B------:R-:W-:Y:S05]  /*1f1f0*/  BSYNC B1 ;  /* 0x0000000000017941 */ /* 0x000fea0003800000 */
.L_x_397:
        /* <DEDUP_REMOVED lines=13> */
.L_x_400:
[----:B------:R-:W-:Y:S05]  /*1f2d0*/  BSYNC B1 ;  /* 0x0000000000017941 */ /* 0x000fea0003800000 */
.L_x_399:
        /* <DEDUP_REMOVED lines=13> */
.L_x_402:
[----:B------:R-:W-:Y:S05]  /*1f3b0*/  BSYNC B1 ;  /* 0x0000000000017941 */ /* 0x000fea0003800000 */
.L_x_401:
        /* <DEDUP_REMOVED lines=13> */
.L_x_404:
[----:B------:R-:W-:Y:S05]  /*1f490*/  BSYNC B1 ;  /* 0x0000000000017941 */ /* 0x000fea0003800000 */
.L_x_403:
        /* <DEDUP_REMOVED lines=13> */
.L_x_406:
[----:B------:R-:W-:Y:S05]  /*1f570*/  BSYNC B1 ;  /* 0x0000000000017941 */ /* 0x000fea0003800000 */
.L_x_405:
        /* <DEDUP_REMOVED lines=13> */
.L_x_408:
[----:B------:R-:W-:Y:S05]  /*1f650*/  BSYNC B1 ;  /* 0x0000000000017941 */ /* 0x000fea0003800000 */
.L_x_407:
        /* <DEDUP_REMOVED lines=13> */
.L_x_410:
[----:B------:R-:W-:Y:S05]  /*1f730*/  BSYNC B1 ;  /* 0x0000000000017941 */ /* 0x000fea0003800000 */
.L_x_409:
        /* <DEDUP_REMOVED lines=13> */
.L_x_412:
[----:B------:R-:W-:Y:S05]  /*1f810*/  BSYNC B1 ;  /* 0x0000000000017941 */ /* 0x000fea0003800000 */
.L_x_411:
        /* <DEDUP_REMOVED lines=13> */
.L_x_414:
[----:B------:R-:W-:Y:S05]  /*1f8f0*/  BSYNC B1 ;  /* 0x0000000000017941 */ /* 0x000fea0003800000 */
.L_x_413:
        /* <DEDUP_REMOVED lines=13> */
.L_x_416:
[----:B------:R-:W-:Y:S05]  /*1f9d0*/  BSYNC B1 ;  /* 0x0000000000017941 */ /* 0x000fea0003800000 */
.L_x_415:
        /* <DEDUP_REMOVED lines=13> */
.L_x_418:
[----:B------:R-:W-:Y:S05]  /*1fab0*/  BSYNC B1 ;  /* 0x0000000000017941 */ /* 0x000fea0003800000 */
.L_x_417:
        /* <DEDUP_REMOVED lines=13> */
.L_x_420:
[----:B------:R-:W-:Y:S05]  /*1fb90*/  BSYNC B1 ;  /* 0x0000000000017941 */ /* 0x000fea0003800000 */
.L_x_419:
        /* <DEDUP_REMOVED lines=13> */
.L_x_422:
[----:B------:R-:W-:Y:S05]  /*1fc70*/  BSYNC B1 ;  /* 0x0000000000017941 */ /* 0x000fea0003800000 */
.L_x_421:
        /* <DEDUP_REMOVED lines=13> */
.L_x_424:
[----:B------:R-:W-:Y:S05]  /*1fd50*/  BSYNC B1 ;  /* 0x0000000000017941 */ /* 0x000fea0003800000 */
.L_x_423:
        /* <DEDUP_REMOVED lines=13> */
.L_x_426:
[----:B------:R-:W-:Y:S05]  /*1fe30*/  BSYNC B1 ;  /* 0x0000000000017941 */ /* 0x000fea0003800000 */
.L_x_425:
        /* <DEDUP_REMOVED lines=13> */
.L_x_428:
[----:B------:R-:W-:Y:S05]  /*1ff10*/  BSYNC B1 ;  /* 0x0000000000017941 */ /* 0x000fea0003800000 */
.L_x_427:
        /* <DEDUP_REMOVED lines=13> */
.L_x_430:
[----:B------:R-:W-:Y:S05]  /*1fff0*/  BSYNC B1 ;  /* 0x0000000000017941 */ /* 0x000fea0003800000 */
.L_x_429:
        /* <DEDUP_REMOVED lines=13> */
.L_x_432:
[----:B------:R-:W-:Y:S05]  /*200d0*/  BSYNC B1 ;  /* 0x0000000000017941 */ /* 0x000fea0003800000 */
.L_x_431:
        /* <DEDUP_REMOVED lines=13> */
.L_x_434:
[----:B------:R-:W-:Y:S05]  /*201b0*/  BSYNC B1 ;  /* 0x0000000000017941 */ /* 0x000fea0003800000 */
.L_x_433:
        /* <DEDUP_REMOVED lines=13> */
.L_x_436:
[----:B------:R-:W-:Y:S05]  /*20290*/  BSYNC B1 ;  /* 0x0000000000017941 */ /* 0x000fea0003800000 */
.L_x_435:
        /* <DEDUP_REMOVED lines=13> */
.L_x_438:
[----:B------:R-:W-:Y:S05]  /*20370*/  BSYNC B1 ;  /* 0x0000000000017941 */ /* 0x000fea0003800000 */
.L_x_437:
        /* <DEDUP_REMOVED lines=13> */
.L_x_440:
[----:B------:R-:W-:Y:S05]  /*20450*/  BSYNC B1 ;  /* 0x0000000000017941 */ /* 0x000fea0003800000 */
.L_x_439:
        /* <DEDUP_REMOVED lines=13> */
.L_x_442:
[----:B------:R-:W-:Y:S05]  /*20530*/  BSYNC B1 ;  /* 0x0000000000017941 */ /* 0x000fea0003800000 */
.L_x_441:
        /* <DEDUP_REMOVED lines=13> */
.L_x_444:
[----:B------:R-:W-:Y:S05]  /*20610*/  BSYNC B1 ;  /* 0x0000000000017941 */ /* 0x000fea0003800000 */
.L_x_443:
        /* <DEDUP_REMOVED lines=13> */
.L_x_446:
[----:B------:R-:W-:Y:S05]  /*206f0*/  BSYNC B1 ;  /* 0x0000000000017941 */ /* 0x000fea0003800000 */
.L_x_445:
        /* <DEDUP_REMOVED lines=13> */
.L_x_448:
[----:B------:R-:W-:Y:S05]  /*207d0*/  BSYNC B1 ;  /* 0x0000000000017941 */ /* 0x000fea0003800000 */
.L_x_447:
        /* <DEDUP_REMOVED lines=13> */
.L_x_450:
[----:B------:R-:W-:Y:S05]  /*208b0*/  BSYNC B1 ;  /* 0x0000000000017941 */ /* 0x000fea0003800000 */
.L_x_449:
        /* <DEDUP_REMOVED lines=13> */
.L_x_452:
[----:B------:R-:W-:Y:S05]  /*20990*/  BSYNC B1 ;  /* 0x0000000000017941 */ /* 0x000fea0003800000 */
.L_x_451:
        /* <DEDUP_REMOVED lines=13> */
.L_x_454:
[----:B------:R-:W-:Y:S05]  /*20a70*/  BSYNC B1 ;  /* 0x0000000000017941 */ /* 0x000fea0003800000 */
.L_x_453:
        /* <DEDUP_REMOVED lines=13> */
.L_x_456:
[----:B------:R-:W-:Y:S05]  /*20b50*/  BSYNC B1 ;  /* 0x0000000000017941 */ /* 0x000fea0003800000 */
.L_x_455:
        /* <DEDUP_REMOVED lines=13> */
.L_x_458:
[----:B------:R-:W-:Y:S05]  /*20c30*/  BSYNC B1 ;  /* 0x0000000000017941 */ /* 0x000fea0003800000 */
.L_x_457:
        /* <DEDUP_REMOVED lines=13> */
.L_x_460:
[----:B------:R-:W-:Y:S05]  /*20d10*/  BSYNC B1 ;  /* 0x0000000000017941 */ /* 0x000fea0003800000 */
.L_x_459:
        /* <DEDUP_REMOVED lines=13> */
.L_x_462:
[----:B------:R-:W-:Y:S05]  /*20df0*/  BSYNC B1 ;  /* 0x0000000000017941 */ /* 0x000fea0003800000 */
.L_x_461:
        /* <DEDUP_REMOVED lines=13> */
.L_x_464:
[----:B------:R-:W-:Y:S05]  /*20ed0*/  BSYNC B1 ;  /* 0x0000000000017941 */ /* 0x000fea0003800000 */
.L_x_463:
        /* <DEDUP_REMOVED lines=13> */
.L_x_466:
[----:B------:R-:W-:Y:S05]  /*20fb0*/  BSYNC B1 ;  /* 0x0000000000017941 */ /* 0x000fea0003800000 */
.L_x_465:
        /* <DEDUP_REMOVED lines=13> */
.L_x_468:
[----:B------:R-:W-:Y:S05]  /*21090*/  BSYNC B1 ;  /* 0x0000000000017941 */ /* 0x000fea0003800000 */
.L_x_467:
        /* <DEDUP_REMOVED lines=13> */
.L_x_470:
[----:B------:R-:W-:Y:S05]  /*21170*/  BSYNC B1 ;  /* 0x0000000000017941 */ /* 0x000fea0003800000 */
.L_x_469:
        /* <DEDUP_REMOVED lines=13> */
.L_x_472:
[----:B------:R-:W-:Y:S05]  /*21250*/  BSYNC B1 ;  /* 0x0000000000017941 */ /* 0x000fea0003800000 */
.L_x_471:
        /* <DEDUP_REMOVED lines=13> */
.L_x_474:
[----:B------:R-:W-:Y:S05]  /*21330*/  BSYNC B1 ;  /* 0x0000000000017941 */ /* 0x000fea0003800000 */
.L_x_473:
        /* <DEDUP_REMOVED lines=13> */
.L_x_476:
[----:B------:R-:W-:Y:S05]  /*21410*/  BSYNC B1 ;  /* 0x0000000000017941 */ /* 0x000fea0003800000 */
.L_x_475:
        /* <DEDUP_REMOVED lines=13> */
.L_x_478:
[----:B------:R-:W-:Y:S05]  /*214f0*/  BSYNC B1 ;  /* 0x0000000000017941 */ /* 0x000fea0003800000 */
.L_x_477:
        /* <DEDUP_REMOVED lines=13> */
.L_x_480:
[----:B------:R-:W-:Y:S05]  /*215d0*/  BSYNC B1 ;  /* 0x0000000000017941 */ /* 0x000fea0003800000 */
.L_x_479:
        /* <DEDUP_REMOVED lines=13> */
.L_x_482:
[----:B------:R-:W-:Y:S05]  /*216b0*/  BSYNC B1 ;  /* 0x0000000000017941 */ /* 0x000fea0003800000 */
.L_x_481:
        /* <DEDUP_REMOVED lines=13> */
.L_x_484:
[----:B------:R-:W-:Y:S05]  /*21790*/  BSYNC B1 ;  /* 0x0000000000017941 */ /* 0x000fea0003800000 */
.L_x_483:
        /* <DEDUP_REMOVED lines=13> */
.L_x_486:
[----:B------:R-:W-:Y:S05]  /*21870*/  BSYNC B1 ;  /* 0x0000000000017941 */ /* 0x000fea0003800000 */
.L_x_485:
        /* <DEDUP_REMOVED lines=13> */
.L_x_488:
[----:B------:R-:W-:Y:S05]  /*21950*/  BSYNC B1 ;  /* 0x0000000000017941 */ /* 0x000fea0003800000 */
.L_x_487:
        /* <DEDUP_REMOVED lines=13> */
.L_x_490:
[----:B------:R-:W-:Y:S05]  /*21a30*/  BSYNC B1 ;  /* 0x0000000000017941 */ /* 0x000fea0003800000 */
.L_x_489:
        /* <DEDUP_REMOVED lines=13> */
.L_x_492:
[----:B------:R-:W-:Y:S05]  /*21b10*/  BSYNC B1 ;  /* 0x0000000000017941 */ /* 0x000fea0003800000 */
.L_x_491:
        /* <DEDUP_REMOVED lines=13> */
.L_x_494:
[----:B------:R-:W-:Y:S05]  /*21bf0*/  BSYNC B1 ;  /* 0x0000000000017941 */ /* 0x000fea0003800000 */
.L_x_493:
        /* <DEDUP_REMOVED lines=13> */
.L_x_496:
[----:B------:R-:W-:Y:S05]  /*21cd0*/  BSYNC B1 ;  /* 0x0000000000017941 */ /* 0x000fea0003800000 */
.L_x_495:
        /* <DEDUP_REMOVED lines=13> */
.L_x_498:
[----:B------:R-:W-:Y:S05]  /*21db0*/  BSYNC B1 ;  /* 0x0000000000017941 */ /* 0x000fea0003800000 */
.L_x_497:
        /* <DEDUP_REMOVED lines=13> */
.L_x_500:
[----:B------:R-:W-:Y:S05]  /*21e90*/  BSYNC B1 ;  /* 0x0000000000017941 */ /* 0x000fea0003800000 */
.L_x_499:
        /* <DEDUP_REMOVED lines=13> */
.L_x_502:
[----:B------:R-:W-:Y:S05]  /*21f70*/  BSYNC B1 ;  /* 0x0000000000017941 */ /* 0x000fea0003800000 */
.L_x_501:
        /* <DEDUP_REMOVED lines=13> */
.L_x_504:
[----:B------:R-:W-:Y:S05]  /*22050*/  BSYNC B1 ;  /* 0x0000000000017941 */ /* 0x000fea0003800000 */
.L_x_503:
        /* <DEDUP_REMOVED lines=13> */
.L_x_506:
[----:B------:R-:W-:Y:S05]  /*22130*/  BSYNC B1 ;  /* 0x0000000000017941 */ /* 0x000fea0003800000 */
.L_x_505:
        /* <DEDUP_REMOVED lines=13> */
.L_x_508:
[----:B------:R-:W-:Y:S05]  /*22210*/  BSYNC B1 ;  /* 0x0000000000017941 */ /* 0x000fea0003800000 */
.L_x_507:
        /* <DEDUP_REMOVED lines=13> */
.L_x_510:
[----:B------:R-:W-:Y:S05]  /*222f0*/  BSYNC B1 ;  /* 0x0000000000017941 */ /* 0x000fea0003800000 */
.L_x_509:
        /* <DEDUP_REMOVED lines=13> */
.L_x_512:
[----:B------:R-:W-:Y:S05]  /*223d0*/  BSYNC B1 ;  /* 0x0000000000017941 */ /* 0x000fea0003800000 */
.L_x_511:
        /* <DEDUP_REMOVED lines=13> */
.L_x_514:
[----:B------:R-:W-:Y:S05]  /*224b0*/  BSYNC B1 ;  /* 0x0000000000017941 */ /* 0x000fea0003800000 */
.L_x_513:
        /* <DEDUP_REMOVED lines=13> */
.L_x_516:
[----:B------:R-:W-:Y:S05]  /*22590*/  BSYNC B1 ;  /* 0x0000000000017941 */ /* 0x000fea0003800000 */
.L_x_515:
        /* <DEDUP_REMOVED lines=13> */
.L_x_518:
[----:B------:R-:W-:Y:S05]  /*22670*/  BSYNC B1 ;  /* 0x0000000000017941 */ /* 0x000fea0003800000 */
.L_x_517:
        /* <DEDUP_REMOVED lines=13> */
.L_x_520:
[----:B------:R-:W-:Y:S05]  /*22750*/  BSYNC B1 ;  /* 0x0000000000017941 */ /* 0x000fea0003800000 */
.L_x_519:
        /* <DEDUP_REMOVED lines=13> */
.L_x_522:
[----:B------:R-:W-:Y:S05]  /*22830*/  BSYNC B1 ;  /* 0x0000000000017941 */ /* 0x000fea0003800000 */
.L_x_521:
        /* <DEDUP_REMOVED lines=13> */
.L_x_524:
[----:B------:R-:W-:Y:S05]  /*22910*/  BSYNC B1 ;  /* 0x0000000000017941 */ /* 0x000fea0003800000 */
.L_x_523:
        /* <DEDUP_REMOVED lines=13> */
.L_x_526:
[----:B------:R-:W-:Y:S05]  /*229f0*/  BSYNC B1 ;  /* 0x0000000000017941 */ /* 0x000fea0003800000 */
.L_x_525:
        /* <DEDUP_REMOVED lines=13> */
.L_x_528:
[----:B------:R-:W-:Y:S05]  /*22ad0*/  BSYNC B1 ;  /* 0x0000000000017941 */ /* 0x000fea0003800000 */
.L_x_527:
        /* <DEDUP_REMOVED lines=13> */
.L_x_530:
[----:B------:R-:W-:Y:S05]  /*22bb0*/  BSYNC B1 ;  /* 0x0000000000017941 */ /* 0x000fea0003800000 */
.L_x_529:
        /* <DEDUP_REMOVED lines=13> */
.L_x_532:
[----:B------:R-:W-:Y:S05]  /*22c90*/  BSYNC B1 ;  /* 0x0000000000017941 */ /* 0x000fea0003800000 */
.L_x_531:
        /* <DEDUP_REMOVED lines=13> */
.L_x_534:
[----:B------:R-:W-:Y:S05]  /*22d70*/  BSYNC B1 ;  /* 0x0000000000017941 */ /* 0x000fea0003800000 */
.L_x_533:
        /* <DEDUP_REMOVED lines=13> */
.L_x_536:
[----:B------:R-:W-:Y:S05]  /*22e50*/  BSYNC B1 ;  /* 0x0000000000017941 */ /* 0x000fea0003800000 */
.L_x_535:
        /* <DEDUP_REMOVED lines=13> */
.L_x_538:
[----:B------:R-:W-:Y:S05]  /*22f30*/  BSYNC B1 ;  /* 0x0000000000017941 */ /* 0x000fea0003800000 */
.L_x_537:
        /* <DEDUP_REMOVED lines=13> */
.L_x_540:
[----:B------:R-:W-:Y:S05]  /*23010*/  BSYNC B1 ;  /* 0x0000000000017941 */ /* 0x000fea0003800000 */
.L_x_539:
        /* <DEDUP_REMOVED lines=13> */
.L_x_542:
[----:B------:R-:W-:Y:S05]  /*230f0*/  BSYNC B1 ;  /* 0x0000000000017941 */ /* 0x000fea0003800000 */
.L_x_541:
        /* <DEDUP_REMOVED lines=13> */
.L_x_544:
[----:B------:R-:W-:Y:S05]  /*231d0*/  BSYNC B1 ;  /* 0x0000000000017941 */ /* 0x000fea0003800000 */
.L_x_543:
        /* <DEDUP_REMOVED lines=13> */
.L_x_546:
[----:B------:R-:W-:Y:S05]  /*232b0*/  BSYNC B1 ;  /* 0x0000000000017941 */ /* 0x000fea0003800000 */
.L_x_545:
[----:B--234-:R-:W2:Y:S01]  /*232c0*/  LDL.LU R3, [R1+0x444] ;  /* 0x0004440001037983 */ /* 0x01cea20000300800 */
[----:B-----5:R-:W-:Y:S01]  /*232d0*/  LOP3.LUT R6, R6, 0xff, RZ, 0xc0, !PT ;  /* 0x000000ff06067812 */ /* 0x020fe200078ec0ff */
[----:B------:R-:W-:Y:S01]  /*232e0*/  BSSY B1, `(.L_x_547) ;  /* 0x000000b000017945 */ /* 0x000fe20003800000 */
[----:B------:R-:W-:Y:S02]  /*232f0*/  ISETP.LT.OR P2, PT, R0, 0xf9, !P1 ;  /* 0x000000f90000780c */ /* 0x000fe40004f41670 */
[----:B------:R-:W-:Y:S02]  /*23300*/  F2FP.F16.E4M3.UNPACK_B R6, R6 ;  /* 0x00000006ff06723e */ /* 0x000fe400020006ff */
[----:B------:R-:W-:-:S03]  /*23310*/  PRMT R2, RZ, 0x7610, R2 ;  /* 0x00007610ff027816 */ /* 0x000fc60000000002 */
[----:B------:R-:W-:-:S05]  /*23320*/  HADD2.F32 R6, -RZ, R6.H0_H0 ;  /* 0x20000006ff067230 */ /* 0x000fca0000004100 */
[----:B------:R-:W-:-:S04]  /*23330*/  FMUL R6, R6, UR21 ;  /* 0x0000001506067c20 */ /* 0x000fc80008400000 */
[----:B--2---:R-:W-:-:S05]  /*23340*/  FFMA R6, R3, UR20, R6 ;  /* 0x0000001403067c23 */ /* 0x004fca0008000006 */
[----:B------:R-:W-:-:S05]  /*23350*/  F2FP.SATFINITE.E4M3.F32.PACK_AB_MERGE_C R3, RZ, R6, RZ ;  /* 0x00000006ff03723e */ /* 0x000fca00048070ff */
[----:B------:R2:W-:Y:S01]  /*23360*/  @!P0 STG.E.U8 desc[UR14][R30.64+0xf9], R3 ;  /* 0x0000f9031e008986 */ /* 0x0005e2000c10110e */
[----:B------:R-:W-:Y:S05]  /*23370*/  @P2 BRA `(.L_x_548) ;  /* 0x0000000000042947 */ /* 0x000fea0003800000 */
[----:B------:R3:W5:Y:S02]  /*23380*/  LDG.E.U8 R2, desc[UR14][R4.64+0xf8] ;  /* 0x0000f80e04027981 */ /* 0x000764000c1e1100 */
.L_x_548:
[----:B------:R-:W-:Y:S05]  /*23390*/  BSYNC B1 ;  /* 0x0000000000017941 */ /* 0x000fea0003800000 */
.L_x_547:
[----:B--2---:R-:W2:Y:S01]  /*233a0*/  LDL.LU R3, [R1+0x448] ;  /* 0x0004480001037983 */ /* 0x004ea20000300800 */
        /* <DEDUP_REMOVED lines=12> */
.L_x_550:
[----:B------:R-:W-:Y:S05]  /*23470*/  BSYNC B1 ;  /* 0x0000000000017941 */ /* 0x000fea0003800000 */
.L_x_549:
[----:B------:R-:W-:Y:S05]  /*23480*/  @P1 BRA `(.L_x_551) ;  /* 0x0000004800841947 */ /* 0x000fea0003800000 */
[----:B------:R-:W2:Y:S01]  /*23490*/  LDL.LU R2, [R1+0x44c] ;  /* 0x00044c0001027983 */ /* 0x000ea20000300800 */
[----:B-----5:R-:W-:-:S04]  /*234a0*/  LOP3.LUT R0, R0, 0xff, RZ, 0xc0, !PT ;  /* 0x000000ff00007812 */ /* 0x020fc800078ec0ff */
[----:B------:R-:W-:-:S05]  /*234b0*/  F2FP.F16.E4M3.UNPACK_B R0, R0 ;  /* 0x00000000ff00723e */ /* 0x000fca00020006ff */
[----:B------:R-:W-:-:S05]  /*234c0*/  HADD2.F32 R0, -RZ, R0.H0_H0 ;  /* 0x20000000ff007230 */ /* 0x000fca0000004100 */
[----:B------:R-:W-:-:S04]  /*234d0*/  FMUL R0, R0, UR21 ;  /* 0x0000001500007c20 */ /* 0x000fc80008400000 */
[----:B--2---:R-:W-:-:S05]  /*234e0*/  FFMA R0, R2, UR20, R0 ;  /* 0x0000001402007c23 */ /* 0x004fca0008000000 */
[----:B------:R-:W-:-:S05]  /*234f0*/  F2FP.SATFINITE.E4M3.F32.PACK_AB_MERGE_C R3, RZ, R0, RZ ;  /* 0x00000000ff03723e */ /* 0x000fca00048070ff */
[----:B------:R2:W-:Y:S01]  /*23500*/  STG.E.U8 desc[UR14][R28.64+0xf9], R3 ;  /* 0x0000f9031c007986 */ /* 0x0005e2000c10110e */
[----:B------:R-:W-:Y:S05]  /*23510*/  BRA `(.L_x_551) ;  /* 0x0000004800607947 */ /* 0x000fea0003800000 */
.L_x_38:
[----:B------:R-:W-:Y:S01]  /*23520*/  ISETP.GE.AND P3, PT, R34, 0x1, PT ;  /* 0x000000012200780c */ /* 0x000fe20003f66270 */
[----:B-----5:R-:W-:Y:S01]  /*23530*/  FMUL R2, R2, UR20 ;  /* 0x0000001402027c20 */ /* 0x020fe20008400000 */
[----:B------:R-:W2:Y:S02]  /*23540*/  LDL.LU R40, [R1+0x200] ;  /* 0x0002000001287983 */ /* 0x000ea40000300800 */
[----:B------:R-:W-:Y:S02]  /*23550*/  ISETP.LT.OR P0, PT, R0, 0x1, !P3 ;  /* 0x000000010000780c */ /* 0x000fe40005f01670 */
[----:B------:R-:W-:Y:S01]  /*23560*/  F2FP.SATFINITE.E4M3.F32.PACK_AB_MERGE_C R2, RZ, R2, RZ ;  /* 0x00000002ff02723e */ /* 0x000fe200048070ff */
[----:B------:R-:W-:Y:S01]  /*23570*/  FMUL R3, R3, UR20 ;  /* 0x0000001403037c20 */ /* 0x000fe20008400000 */
[----:B------:R-:W-:Y:S01]  /*23580*/  ISETP.GE.AND P2, PT, R34, 0x9, PT ;  /* 0x000000092200780c */ /* 0x000fe20003f46270 */
[----:B------:R-:W-:Y:S01]  /*23590*/  FMUL R4, R4, UR20 ;  /* 0x0000001404047c20 */ /* 0x000fe20008400000 */
[----:B------:R-:W-:Y:S01]  /*235a0*/  FMUL R5, R5, UR20 ;  /* 0x0000001405057c20 */ /* 0x000fe20008400000 */
[----:B------:R-:W-:Y:S01]  /*235b0*/  ISETP.LT.OR P1, PT, R0, 0x9, !P3 ;  /* 0x000000090000780c */ /* 0x000fe20005f21670 */
[----:B------:R-:W-:Y:S01]  /*235c0*/  FMUL R6, R6, UR20 ;  /* 0x0000001406067c20 */ /* 0x000fe20008400000 */
[----:B------:R-:W-:Y:S01]  /*235d0*/  ISETP.LT.OR P5, PT, R0, 0xa, !P3 ;  /* 0x0000000a0000780c */ /* 0x000fe20005fa1670 */
[----:B------:R-:W-:Y:S01]  /*235e0*/  FMUL R7, R7, UR20 ;  /* 0x0000001407077c20 */ /* 0x000fe20008400000 */
[----:B------:R-:W-:Y:S01]  /*235f0*/  FMUL R8, R8, UR20 ;  /* 0x0000001408087c20 */ /* 0x000fe20008400000 */
[----:B------:R-:W-:Y:S01]  /*23600*/  FMUL R9, R9, UR20 ;  /* 0x0000001409097c20 */ /* 0x000fe20008400000 */
[----:B------:R-:W-:Y:S01]  /*23610*/  @!P0 STG.E.U8 desc[UR14][R24.64], R2 ;  /* 0x0000000218008986 */ /* 0x000fe2000c10110e */
[----:B------:R-:W-:-:S02]  /*23620*/  ISETP.LT.OR P0, PT, R0, 0x2, !P3 ;  /* 0x000000020000780c */ /* 0x000fc40005f01670 */
[----:B------:R-:W-:Y:S01]  /*23630*/  F2FP.SATFINITE.E4M3.F32.PACK_AB_MERGE_C R3, RZ, R3, RZ ;  /* 0x00000003ff03723e */ /* 0x000fe200048070ff */
[----:B------:R-:W-:Y:S01]  /*23640*/  FMUL R10, R10, UR20 ;  /* 0x000000140a0a7c20 */ /* 0x000fe20008400000 */
[----:B------:R-:W-:Y:S01]  /*23650*/  F2FP.SATFINITE.E4M3.F32.PACK_AB_MERGE_C R4, RZ, R4, RZ ;  /* 0x00000004ff04723e */ /* 0x000fe200048070ff */
[----:B------:R-:W-:Y:S01]  /*23660*/  FMUL R11, R11, UR20 ;  /* 0x000000140b0b7c20 */ /* 0x000fe20008400000 */
[----:B------:R-:W-:Y:S01]  /*23670*/  FMUL R12, R12, UR20 ;  /* 0x000000140c0c7c20 */ /* 0x000fe20008400000 */
[----:B------:R-:W-:Y:S01]  /*23680*/  FMUL R13, R13, UR20 ;  /* 0x000000140d0d7c20 */ /* 0x000fe20008400000 */
[----:B------:R-:W-:Y:S01]  /*23690*/  FMUL R14, R14, UR20 ;  /* 0x000000140e0e7c20 */ /* 0x000fe20008400000 */
[----:B------:R-:W-:Y:S01]  /*236a0*/  FMUL R15, R15, UR20 ;  /* 0x000000140f0f7c20 */ /* 0x000fe20008400000 */
[----:B------:R-:W-:Y:S01]  /*236b0*/  FMUL R16, R16, UR20 ;  /* 0x0000001410107c20 */ /* 0x000fe20008400000 */
[----:B------:R-:W-:Y:S01]  /*236c0*/  FMUL R17, R17, UR20 ;  /* 0x0000001411117c20 */ /* 0x000fe20008400000 */
[----:B------:R-:W-:Y:S01]  /*236d0*/  FMUL R18, R18, UR20 ;  /* 0x0000001412127c20 */ /* 0x000fe20008400000 */
[----:B------:R0:W-:Y:S01]  /*236e0*/  @!P0 STG.E.U8 desc[UR14][R24.64+0x1], R3 ;  /* 0x0000010318008986 */ /* 0x0001e2000c10110e */
[----:B------:R-:W-:-:S02]  /*236f0*/  ISETP.LT.OR P0, PT, R0, 0x1, !P2 ;  /* 0x000000010000780c */ /* 0x000fc40005701670 */
[----:B------:R-:W-:Y:S01]  /*23700*/  F2FP.SATFINITE.E4M3.F32.PACK_AB_MERGE_C R5, RZ, R5, RZ ;  /* 0x00000005ff05723e */ /* 0x000fe200048070ff */
[----:B------:R-:W-:Y:S01]  /*23710*/  FMUL R19, R19, UR20 ;  /* 0x0000001413137c20 */ /* 0x000fe20008400000 */
[----:B------:R-:W-:Y:S01]  /*23720*/  FMUL R20, R20, UR20 ;  /* 0x0000001414147c20 */ /* 0x000fe20008400000 */
[----:B------:R-:W-:Y:S01]  /*23730*/  FMUL R21, R21, UR20 ;  /* 0x0000001415157c20 */ /* 0x000fe20008400000 */
[----:B------:R-:W3:Y:S07]  /*23740*/  LDL.LU R39, [R1+0x204] ;  /* 0x0002040001277983 */ /* 0x000eee0000300800 */
[----:B------:R-:W-:Y:S01]  /*23750*/  @!P0 STG.E.U8 desc[UR14][R26.64], R4 ;  /* 0x000000041a008986 */ /* 0x000fe2000c10110e */
[----:B------:R-:W-:-:S02]  /*23760*/  ISETP.LT.OR P0, PT, R0, 0x2, !P2 ;  /* 0x000000020000780c */ /* 0x000fc40005701670 */
[----:B------:R-:W-:Y:S01]  /*23770*/  F2FP.SATFINITE.E4M3.F32.PACK_AB_MERGE_C R6, RZ, R6, RZ ;  /* 0x00000006ff06723e */ /* 0x000fe200048070ff */
[----:B------:R-:W-:Y:S01]  /*23780*/  FMUL R22, R22, UR20 ;  /* 0x0000001416167c20 */ /* 0x000fe20008400000 */
[----:B------:R-:W-:Y:S01]  /*23790*/  F2FP.SATFINITE.E4M3.F32.PACK_AB_MERGE_C R7, RZ, R7, RZ ;  /* 0x00000007ff07723e */ /* 0x000fe200048070ff */
[----:B------:R-:W4:Y:S08]  /*237a0*/  LDL.LU R35, [R1+0x208] ;  /* 0x0002080001237983 */ /* 0x000f300000300800 */
[----:B------:R1:W-:Y:S01]  /*237b0*/  @!P0 STG.E.U8 desc[UR14][R26.64+0x1], R5 ;  /* 0x000001051a008986 */ /* 0x0003e2000c10110e */
[----:B------:R-:W-:-:S02]  /*237c0*/  ISETP.LT.OR P0, PT, R0, 0x9, !P2 ;  /* 0x000000090000780c */ /* 0x000fc40005701670 */
[----:B------:R-:W-:Y:S01]  /*237d0*/  F2FP.SATFINITE.E4M3.F32.PACK_AB_MERGE_C R8, RZ, R8, RZ ;  /* 0x00000008ff08723e */ /* 0x000fe200048070ff */
[----:B------:R-:W-:Y:S01]  /*237e0*/  @!P1 STG.E.U8 desc[UR14][R24.64+0x8], R6 ;  /* 0x0000080618009986 */ /* 0x000fe2000c10110e */
[----:B------:R-:W-:-:S03]  /*237f0*/  ISETP.LT.OR P1, PT, R0, 0xa, !P2 ;  /* 0x0000000a0000780c */ /* 0x000fc60005721670 */
[----:B------:R-:W-:Y:S01]  /*23800*/  @!P5 STG.E.U8 desc[UR14][R24.64+0x9], R7 ;  /* 0x000009071800d986 */ /* 0x000fe2000c10110e */
[C---:B------:R-:W-:Y:S02]  /*23810*/  ISETP.LT.OR P5, PT, R0.reuse, 0x11, !P3 ;  /* 0x000000110000780c */ /* 0x040fe40005fa1670 */
[----:B------:R-:W-:Y:S01]  /*23820*/  F2FP.SATFINITE.E4M3.F32.PACK_AB_MERGE_C R9, RZ, R9, RZ ;  /* 0x00000009ff09723e */ /* 0x000fe200048070ff */
[----:B------:R-:W-:Y:S01]  /*23830*/  FMUL R23, R23, UR20 ;  /* 0x0000001417177c20 */ /* 0x000fe20008400000 */
[----:B------:R-:W-:Y:S01]  /*23840*/  F2FP.SATFINITE.E4M3.F32.PACK_AB_MERGE_C R10, RZ, R10, RZ ;  /* 0x0000000aff0a723e */ /* 0x000fe200048070ff */
[----:B------:R-:W-:Y:S01]  /*23850*/  @!P0 STG.E.U8 desc[UR14][R26.64+0x8], R8 ;  /* 0x000008081a008986 */ /* 0x000fe2000c10110e */
[C---:B------:R-:W-:Y:S02]  /*23860*/  ISETP.LT.OR P0, PT, R0.reuse, 0x12, !P3 ;  /* 0x000000120000780c */ /* 0x040fe40005f01670 */
[----:B------:R-:W-:Y:S01]  /*23870*/  F2FP.SATFINITE.E4M3.F32.PACK_AB_MERGE_C R11, RZ, R11, RZ ;  /* 0x0000000bff0b723e */ /* 0x000fe200048070ff */
[----:B------:R-:W-:Y:S01]  /*23880*/  @!P1 STG.E.U8 desc[UR14][R26.64+0x9], R9 ;  /* 0x000009091a009986 */ /* 0x000fe2000c10110e */
[----:B------:R-:W-:-:S03]  /*23890*/  ISETP.LT.OR P1, PT, R0, 0x11, !P2 ;  /* 0x000000110000780c */ /* 0x000fc60005721670 */
[----:B------:R-:W-:Y:S01]  /*238a0*/  @!P5 STG.E.U8 desc[UR14][R24.64+0x10], R10 ;  /* 0x0000100a1800d986 */ /* 0x000fe2000c10110e */
[C---:B------:R-:W-:Y:S02]  /*238b0*/  ISETP.LT.OR P5, PT, R0.reuse, 0x12, !P2 ;  /* 0x000000120000780c */ /* 0x040fe400057a1670 */
[----:B------:R-:W-:Y:S01]  /*238c0*/  F2FP.SATFINITE.E4M3.F32.PACK_AB_MERGE_C R12, RZ, R12, RZ ;  /* 0x0000000cff0c723e */ /* 0x000fe200048070ff */
[----:B------:R-:W3:Y:S04]  /*238d0*/  LDL.LU R33, [R1+0x20c] ;  /* 0x00020c0001217983 */ /* 0x000ee80000300800 */
[----:B------:R-:W-:Y:S01]  /*238e0*/  @!P0 STG.E.U8 desc[UR14][R24.64+0x11], R11 ;  /* 0x0000110b18008986 */ /* 0x000fe2000c10110e */
[----:B------:R-:W-:Y:S02]  /*238f0*/  ISETP.LT.OR P0, PT, R0, 0x19, !P3 ;  /* 0x000000190000780c */ /* 0x000fe40005f01670 */
[----:B------:R-:W-:-:S02]  /*23900*/  F2FP.SATFINITE.E4M3.F32.PACK_AB_MERGE_C R13, RZ, R13, RZ ;  /* 0x0000000dff0d723e */ /* 0x000fc400048070ff */
[----:B------:R-:W-:Y:S01]  /*23910*/  F2FP.SATFINITE.E4M3.F32.PACK_AB_MERGE_C R14, RZ, R14, RZ ;  /* 0x0000000eff0e723e */ /* 0x000fe200048070ff */
[----:B------:R-:W-:Y:S01]  /*23920*/  @!P1 STG.E.U8 desc[UR14][R26.64+0x10], R12 ;  /* 0x0000100c1a009986 */ /* 0x000fe2000c10110e */
[----:B------:R-:W-:-:S03]  /*23930*/  ISETP.LT.OR P1, PT, R0, 0x1a, !P3 ;  /* 0x0000001a0000780c */ /* 0x000fc60005f21670 */
[----:B------:R-:W-:Y:S01]  /*23940*/  @!P5 STG.E.U8 desc[UR14][R26.64+0x11], R13 ;  /* 0x0000110d1a00d986 */ /* 0x000fe2000c10110e */
[----:B------:R-:W-:-:S03]  /*23950*/  ISETP.LT.OR P5, PT, R0, 0x19, !P2 ;  /* 0x000000190000780c */ /* 0x000fc600057a1670 */
[----:B------:R-:W-:Y:S01]  /*23960*/  @!P0 STG.E.U8 desc[UR14][R24.64+0x18], R14 ;  /* 0x0000180e18008986 */ /* 0x000fe2000c10110e */
[C---:B------:R-:W-:Y:S02]  /*23970*/  ISETP.LT.OR P0, PT, R0.reuse, 0x1a, !P2 ;  /* 0x0000001a0000780c */ /* 0x040fe40005701670 */
[----:B------:R-:W-:Y:S01]  /*23980*/  F2FP.SATFINITE.E4M3.F32.PACK_AB_MERGE_C R15, RZ, R15, RZ ;  /* 0x0000000fff0f723e */ /* 0x000fe200048070ff */
[----:B------:R-:W3:Y:S01]  /*23990*/  LDL.LU R32, [R1+0x210] ;  /* 0x0002100001207983 */ /* 0x000ee20000300800 */
[----:B------:R-:W-:Y:S02]  /*239a0*/  F2FP.SATFINITE.E4M3.F32.PACK_AB_MERGE_C R16, RZ, R16, RZ ;  /* 0x00000010ff10723e */ /* 0x000fe400048070ff */
[----:B------:R-:W-:Y:S01]  /*239b0*/  F2FP.SATFINITE.E4M3.F32.PACK_AB_MERGE_C R17, RZ, R17, RZ ;  /* 0x00000011ff11723e */ /* 0x000fe200048070ff */
[----:B------:R-:W-:Y:S01]  /*239c0*/  @!P1 STG.E.U8 desc[UR14][R24.64+0x19], R15 ;  /* 0x0000190f18009986 */ /* 0x000fe2000c10110e */
[----:B------:R-:W-:-:S03]  /*239d0*/  ISETP.LT.OR P1, PT, R0, 0x21, !P3 ;  /* 0x000000210000780c */ /* 0x000fc60005f21670 */
[----:B------:R-:W-:Y:S01]  /*239e0*/  @!P5 STG.E.U8 desc[UR14][R26.64+0x18], R16 ;  /* 0x000018101a00d986 */ /* 0x000fe2000c10110e */
[----:B------:R-:W-:-:S03]  /*239f0*/  ISETP.LT.OR P5, PT, R0, 0x22, !P3 ;  /* 0x000000220000780c */ /* 0x000fc60005fa1670 */
[----:B------:R-:W-:Y:S01]  /*23a00*/  @!P0 STG.E.U8 desc[UR14][R26.64+0x19], R17 ;  /* 0x000019111a008986 */ /* 0x000fe2000c10110e */
[----:B------:R-:W-:Y:S02]  /*23a10*/  ISETP.LT.OR P0, PT, R0, 0x21, !P2 ;  /* 0x000000210000780c */ /* 0x000fe40005701670 */
[----:B------:R-:W-:Y:S01]  /*23a20*/  F2FP.SATFINITE.E4M3.F32.PACK_AB_MERGE_C R18, RZ, R18, RZ ;  /* 0x00000012ff12723e */ /* 0x000fe200048070ff */
[----:B------:R-:W-:Y:S01]  /*23a30*/  FMUL R152, R152, UR20 ;  /* 0x0000001498987c20 */ /* 0x000fe20008400000 */
[----:B------:R-:W-:Y:S01]  /*23a40*/  F2FP.SATFINITE.E4M3.F32.PACK_AB_MERGE_C R19, RZ, R19, RZ ;  /* 0x00000013ff13723e */ /* 0x000fe200048070ff */
[----:B------:R-:W-:Y:S01]  /*23a50*/  FMUL R153, R153, UR20 ;  /* 0x0000001499997c20 */ /* 0x000fe20008400000 */
        /* <DEDUP_REMOVED lines=24> */
[C---:B------:R-:W-:Y:S02]  /*23be0*/  ISETP.LT.OR P1, PT, R0.reuse, 0x32, !P3 ;  /* 0x000000320000780c */ /* 0x040fe40005f21670 */
[C---:B------:R-:W-:Y:S01]  /*23bf0*/  ISETP.LT.OR P6, PT, R0.reuse, 0x32, !P2 ;  /* 0x000000320000780c */ /* 0x040fe200057c1670 */
[----:B------:R-:W-:Y:S01]  /*23c00*/  @!P5 STG.E.U8 desc[UR14][R26.64+0x29], R153 ;  /* 0x000029991a00d986 */ /* 0x000fe2000c10110e */
[----:B------:R-:W-:-:S03]  /*23c10*/  ISETP.LT.OR P5, PT, R0, 0x31, !P2 ;  /* 0x000000310000780c */ /* 0x000fc600057a1670 */
[----:B------:R-:W-:Y:S01]  /*23c20*/  @!P0 STG.E.U8 desc[UR14][R24.64+0x30], R154 ;  /* 0x0000309a18008986 */ /* 0x000fe2000c10110e */
[----:B------:R-:W-:Y:S01]  /*23c30*/  ISETP.LT.OR P0, PT, R0, 0x39, !P3 ;  /* 0x000000390000780c */ /* 0x000fe20005f01670 */
[----:B------:R-:W-:Y:S01]  /*23c40*/  FMUL R158, R158, UR20 ;  /* 0x000000149e9e7c20 */ /* 0x000fe20008400000 */
[----:B------:R-:W-:Y:S01]  /*23c50*/  F2FP.SATFINITE.E4M3.F32.PACK_AB_MERGE_C R155, RZ, R155, RZ ;  /* 0x0000009bff9b723e */ /* 0x000fe200048070ff */
[----:B------:R-:W-:Y:S01]  /*23c60*/  FMUL R159, R159, UR20 ;  /* 0x000000149f9f7c20 */ /* 0x000fe20008400000 */
        /* <DEDUP_REMOVED lines=36> */
[----:B0-----:R-:W-:Y:S01]  /*23eb0*/  F2FP.SATFINITE.E4M3.F32.PACK_AB_MERGE_C R3, RZ, R166, RZ ;  /* 0x000000a6ff03723e */ /* 0x001fe200048070ff */
[----:B------:R-:W-:Y:S01]  /*23ec0*/  @!P1 STG.E.U8 desc[UR14][R24.64+0x41], R163 ;  /* 0x000041a318009986 */ /* 0x000fe2000c10110e */
[----:B------:R-:W-:-:S03]  /*23ed0*/  ISETP.LT.OR P1, PT, R0, 0x4a, !P3 ;  /* 0x0000004a0000780c */ /* 0x000fc60005f21670 */
[----:B------:R-:W-:Y:S01]  /*23ee0*/  @!P5 STG.E.U8 desc[UR14][R26.64+0x40], R164 ;  /* 0x000040a41a00d986 */ /* 0x000fe2000c10110e */
[----:B------:R-:W-:-:S03]  /*23ef0*/  ISETP.LT.OR P5, PT, R0, 0x49, !P2 ;  /* 0x000000490000780c */ /* 0x000fc600057a1670 */
[----:B------:R-:W-:Y:S01]  /*23f00*/  @!P6 STG.E.U8 desc[UR14][R26.64+0x41], R165 ;  /* 0x000041a51a00e986 */ /* 0x000fe2000c10110e */
[----:B------:R-:W-:-:S03]  /*23f10*/  ISETP.LT.OR P6, PT, R0, 0x4a, !P2 ;  /* 0x0000004a0000780c */ /* 0x000fc600057c1670 */
[----:B------:R0:W-:Y:S01]  /*23f20*/  @!P0 STG.E.U8 desc[UR14][R24.64+0x48], R3 ;  /* 0x0000480318008986 */ /* 0x0001e2000c10110e */
[----:B------:R-:W-:Y:S01]  /*23f30*/  ISETP.LT.OR P0, PT, R0, 0x51, !P3 ;  /* 0x000000510000780c */ /* 0x000fe20005f01670 */
[----:B------:R-:W-:Y:S01]  /*23f40*/  FMUL R170, R170, UR20 ;  /* 0x00000014aaaa7c20 */ /* 0x000fe20008400000 */
[----:B------:R-:W-:Y:S01]  /*23f50*/  F2FP.SATFINITE.E4M3.F32.PACK_AB_MERGE_C R167, RZ, R167, RZ ;  /* 0x000000a7ffa7723e */ /* 0x000fe200048070ff */
[----:B------:R-:W-:Y:S01]  /*23f60*/  FMUL R171, R171, UR20 ;  /* 0x00000014abab7c20 */ /* 0x000fe20008400000 */
[----:B-1----:R-:W-:Y:S01]  /*23f70*/  F2FP.SATFINITE.E4M3.F32.PACK_AB_MERGE_C R5, RZ, R168, RZ ;  /* 0x000000a8ff05723e */ /* 0x002fe200048070ff */
[----:B------:R-:W-:Y:S01]  /*23f80*/  FMUL R172, R172, UR20 ;  /* 0x00000014acac7c20 */ /* 0x000fe20008400000 */
[----:B------:R-:W-:Y:S01]  /*23f90*/  F2FP.SATFINITE.E4M3.F32.PACK_AB_MERGE_C R169, RZ, R169, RZ ;  /* 0x000000a9ffa9723e */ /* 0x000fe200048070ff */
[----:B------:R-:W-:Y:S01]  /*23fa0*/  @!P1 STG.E.U8 desc[UR14][R24.64+0x49], R167 ;  /* 0x000049a718009986 */ /* 0x000fe2000c10110e */
[----:B0-----:R-:W-:-:S03]  /*23fb0*/  F2FP.SATFINITE.E4M3.F32.PACK_AB_MERGE_C R3, RZ, R170, RZ ;  /* 0x000000aaff03723e */ /* 0x001fc600048070ff */
[----:B------:R0:W-:Y:S01]  /*23fc0*/  @!P5 STG.E.U8 desc[UR14][R26.64+0x48], R5 ;  /* 0x000048051a00d986 */ /* 0x0001e2000c10110e */
[C---:B------:R-:W-:Y:S02]  /*23fd0*/  ISETP.LT.OR P1, PT, R0.reuse, 0x52, !P3 ;  /* 0x000000520000780c */ /* 0x040fe40005f21670 */
[C---:B------:R-:W-:Y:S01]  /*23fe0*/  ISETP.LT.OR P5, PT, R0.reuse, 0x51, !P2 ;  /* 0x000000510000780c */ /* 0x040fe200057a1670 */
[----:B------:R-:W-:Y:S01]  /*23ff0*/  @!P6 STG.E.U8 desc[UR14][R26.64+0x49], R169 ;  /* 0x000049a91a00e986 */ /* 0x000fe2000c10110e */
[----:B------:R-:W-:-:S03]  /*24000*/  ISETP.LT.OR P6, PT, R0, 0x52, !P2 ;  /* 0x000000520000780c */ /* 0x000fc600057c1670 */
[----:B------:R1:W-:Y:S01]  /*24010*/  @!P0 STG.E.U8 desc[UR14][R24.64+0x50], R3 ;  /* 0x0000500318008986 */ /* 0x0003e2000c10110e */
[----:B------:R-:W-:Y:S01]  /*24020*/  ISETP.LT.OR P0, PT, R0, 0x59, !P3 ;  /* 0x000000590000780c */ /* 0x000fe20005f01670 */
[----:B------:R-:W-:Y:S01]  /*24030*/  FMUL R173, R173, UR20 ;  /* 0x00000014adad7c20 */ /* 0x000fe20008400000 */
[----:B------:R-:W-:Y:S01]  /*24040*/  FMUL R174, R174, UR20 ;  /* 0x00000014aeae7c20 */ /* 0x000fe20008400000 */
[----:B------:R-:W-:Y:S01]  /*24050*/  F2FP.SATFINITE.E4M3.F32.PACK_AB_MERGE_C R171, RZ, R171, RZ ;  /* 0x000000abffab723e */ /* 0x000fe200048070ff */
[----:B------:R-:W-:Y:S01]  /*24060*/  FMUL R175, R175, UR20 ;  /* 0x00000014afaf7c20 */ /* 0x000fe20008400000 */
[----:B0-----:R-:W-:Y:S01]  /*24070*/  F2FP.SATFINITE.E4M3.F32.PACK_AB_MERGE_C R5, RZ, R172, RZ ;  /* 0x000000acff05723e */ /* 0x001fe200048070ff */
[----:B------:R-:W-:Y:S01]  /*24080*/  FMUL R176, R176, UR20 ;  /* 0x00000014b0b07c20 */ /* 0x000fe20008400000 */
[----:B------:R-:W-:Y:S01]  /*24090*/  F2FP.SATFINITE.E4M3.F32.PACK_AB_MERGE_C R173, RZ, R173, RZ ;  /* 0x000000adffad723e */ /* 0x000fe200048070ff */
[----:B------:R-:W-:Y:S01]  /*240a0*/  @!P1 STG.E.U8 desc[UR14][R24.64+0x51], R171 ;  /* 0x000051ab18009986 */ /* 0x000fe2000c10110e */
[----:B-1----:R-:W-:-:S03]  /*240b0*/  F2FP.SATFINITE.E4M3.F32.PACK_AB_MERGE_C R3, RZ, R174, RZ ;  /* 0x000000aeff03723e */ /* 0x002fc600048070ff */
        /* <DEDUP_REMOVED lines=220> */
[----:B------:R-:W3:Y:S01]  /*24e80*/  LDL.LU R38, [R1+0x214] ;  /* 0x0002140001267983 */ /* 0x000ee20000300800 */
[----:B------:R-:W-:Y:S02]  /*24e90*/  F2FP.SATFINITE.E4M3.F32.PACK_AB_MERGE_C R229, RZ, R229, RZ ;  /* 0x000000e5ffe5723e */ /* 0x000fe400048070ff */
[----:B-1----:R-:W-:Y:S01]  /*24ea0*/  F2FP.SATFINITE.E4M3.F32.PACK_AB_MERGE_C R3, RZ, R230, RZ ;  /* 0x000000e6ff03723e */ /* 0x002fe200048070ff */
[----:B------:R-:W-:Y:S01]  /*24eb0*/  @!P1 STG.E.U8 desc[UR14][R24.64+0xc1], R227 ;  /* 0x0000c1e318009986 */ /* 0x000fe2000c10110e */
[----:B------:R-:W-:-:S03]  /*24ec0*/  ISETP.LT.OR P1, PT, R0, 0xca, !P3 ;  /* 0x000000ca0000780c */ /* 0x000fc60005f21670 */
[----:B------:R0:W-:Y:S01]  /*24ed0*/  @!P5 STG.E.U8 desc[UR14][R26.64+0xc0], R5 ;  /* 0x0000c0051a00d986 */ /* 0x0001e2000c10110e */
[----:B------:R-:W-:-:S03]  /*24ee0*/  ISETP.LT.OR P5, PT, R0, 0xc9, !P2 ;  /* 0x000000c90000780c */ /* 0x000fc600057a1670 */
[----:B------:R-:W-:Y:S01]  /*24ef0*/  @!P6 STG.E.U8 desc[UR14][R26.64+0xc1], R229 ;  /* 0x0000c1e51a00e986 */ /* 0x000fe2000c10110e */
[----:B------:R-:W-:-:S03]  /*24f00*/  ISETP.LT.OR P6, PT, R0, 0xca, !P2 ;  /* 0x000000ca0000780c */ /* 0x000fc600057c1670 */
[----:B------:R3:W-:Y:S01]  /*24f10*/  @!P0 STG.E.U8 desc[UR14][R24.64+0xc8], R3 ;  /* 0x0000c80318008986 */ /* 0x0007e2000c10110e */
[----:B------:R-:W-:Y:S01]  /*24f20*/  ISETP.LT.OR P0, PT, R0, 0xd1, !P3 ;  /* 0x000000d10000780c */ /* 0x000fe20005f01670 */
[----:B------:R-:W-:Y:S01]  /*24f30*/  FMUL R232, R232, UR20 ;  /* 0x00000014e8e87c20 */ /* 0x000fe20008400000 */
[----:B------:R-:W-:Y:S01]  /*24f40*/  FMUL R233, R233, UR20 ;  /* 0x00000014e9e97c20 */ /* 0x000fe20008400000 */
[----:B------:R-:W3:Y:S01]  /*24f50*/  LDL.LU R37, [R1+0x218] ;  /* 0x0002180001257983 */ /* 0x000ee20000300800 */
[----:B------:R-:W-:Y:S01]  /*24f60*/  FMUL R234, R234, UR20 ;  /* 0x00000014eaea7c20 */ /* 0x000fe20008400000 */
[----:B------:R-:W-:Y:S02]  /*24f70*/  F2FP.SATFINITE.E4M3.F32.PACK_AB_MERGE_C R231, RZ, R231, RZ ;  /* 0x000000e7ffe7723e */ /* 0x000fe400048070ff */
[----:B------:R-:W3:Y:S01]  /*24f80*/  LDL.LU R36, [R1+0x21c] ;  /* 0x00021c0001247983 */ /* 0x000ee20000300800 */
[----:B0-----:R-:W-:Y:S01]  /*24f90*/  F2FP.SATFINITE.E4M3.F32.PACK_AB_MERGE_C R5, RZ, R232, RZ ;  /* 0x000000e8ff05723e */ /* 0x001fe200048070ff */
[----:B--2---:R-:W-:Y:S01]  /*24fa0*/  FMUL R2, R40, UR20 ;  /* 0x0000001428027c20 */ /* 0x004fe20008400000 */
[----:B------:R-:W-:Y:S01]  /*24fb0*/  F2FP.SATFINITE.E4M3.F32.PACK_AB_MERGE_C R233, RZ, R233, RZ ;  /* 0x000000e9ffe9723e */ /* 0x000fe200048070ff */
[----:B----4-:R-:W-:Y:S01]  /*24fc0*/  FMUL R4, R35, UR20 ;  /* 0x0000001423047c20 */ /* 0x010fe20008400000 */
[----:B------:R-:W-:Y:S01]  /*24fd0*/  F2FP.SATFINITE.E4M3.F32.PACK_AB_MERGE_C R7, RZ, R234, RZ ;  /* 0x000000eaff07723e */ /* 0x000fe200048070ff */
[----:B------:R-:W2:Y:S01]  /*24fe0*/  LDL.LU R35, [R1+0x220] ;  /* 0x0002200001237983 */ /* 0x000ea20000300800 */
[----:B------:R-:W-:Y:S01]  /*24ff0*/  FMUL R235, R235, UR20 ;  /* 0x00000014ebeb7c20 */ /* 0x000fe20008400000 */
[----:B------:R-:W-:Y:S01]  /*25000*/  FMUL R236, R236, UR20 ;  /* 0x00000014ecec7c20 */ /* 0x000fe20008400000 */
[----:B---3--:R-:W-:Y:S01]  /*25010*/  FMUL R3, R39, UR20 ;  /* 0x0000001427037c20 */ /* 0x008fe20008400000 */
[----:B------:R-:W-:Y:S01]  /*25020*/  @!P1 STG.E.U8 desc[UR14][R24.64+0xc9], R231 ;  /* 0x0000c9e718009986 */ /* 0x000fe2000c10110e */
[C---:B------:R-:W-:Y:S01]  /*25030*/  ISETP.LT.OR P1, PT, R0.reuse, 0xd2, !P3 ;  /* 0x000000d20000780c */ /* 0x040fe20005f21670 */
[----:B------:R-:W-:Y:S01]  /*25040*/  FMUL R237, R237, UR20 ;  /* 0x00000014eded7c20 */ /* 0x000fe20008400000 */
[----:B------:R-:W-:Y:S01]  /*25050*/  F2FP.SATFINITE.E4M3.F32.PACK_AB_MERGE_C R235, RZ, R235, RZ ;  /* 0x000000ebffeb723e */ /* 0x000fe200048070ff */
[----:B------:R0:W-:Y:S01]  /*25060*/  @!P5 STG.E.U8 desc[UR14][R26.64+0xc8], R5 ;  /* 0x0000c8051a00d986 */ /* 0x0001e2000c10110e */
[----:B------:R-:W-:-:S02]  /*25070*/  ISETP.LT.OR P5, PT, R0, 0xd1, !P2 ;  /* 0x000000d10000780c */ /* 0x000fc400057a1670 */
[----:B------:R-:W-:Y:S01]  /*25080*/  F2FP.SATFINITE.E4M3.F32.PACK_AB_MERGE_C R9, RZ, R236, RZ ;  /* 0x000000ecff09723e */ /* 0x000fe200048070ff */
[----:B------:R-:W-:Y:S01]  /*25090*/  @!P6 STG.E.U8 desc[UR14][R26.64+0xc9], R233 ;  /* 0x0000c9e91a00e986 */ /* 0x000fe2000c10110e */
[C---:B------:R-:W-:Y:S02]  /*250a0*/  ISETP.LT.OR P6, PT, R0.reuse, 0xd2, !P2 ;  /* 0x000000d20000780c */ /* 0x040fe400057c1670 */
[----:B------:R-:W-:Y:S01]  /*250b0*/  F2FP.SATFINITE.E4M3.F32.PACK_AB_MERGE_C R237, RZ, R237, RZ ;  /* 0x000000edffed723e */ /* 0x000fe200048070ff */
[----:B------:R1:W-:Y:S01]  /*250c0*/  @!P0 STG.E.U8 desc[UR14][R24.64+0xd0], R7 ;  /* 0x0000d00718008986 */ /* 0x0003e2000c10110e */
[C---:B------:R-:W-:Y:S01]  /*250d0*/  ISETP.LT.OR P0, PT, R0.reuse, 0xd9, !P3 ;  /* 0x000000d90000780c */ /* 0x040fe20005f01670 */
[----:B0-----:R-:W-:Y:S02]  /*250e0*/  FMUL R5, R33, UR20 ;  /* 0x0000001421057c20 */ /* 0x001fe40008400000 */
[----:B------:R-:W-:Y:S01]  /*250f0*/  @!P1 STG.E.U8 desc[UR14][R24.64+0xd1], R235 ;  /* 0x0000d1eb18009986 */ /* 0x000fe2000c10110e */
[----:B------:R-:W-:-:S03]  /*25100*/  ISETP.LT.OR P1, PT, R0, 0xda, !P3 ;  /* 0x000000da0000780c */ /* 0x000fc60005f21670 */
[----:B------:R-:W3:Y:S01]  /*25110*/  LDL.LU R33, [R1+0x224] ;  /* 0x0002240001217983 */ /* 0x000ee20000300800 */
[----:B-1----:R-:W-:Y:S01]  /*25120*/  F2FP.SATFINITE.E4M3.F32.PACK_AB_MERGE_C R7, RZ, R2, RZ ;  /* 0x00000002ff07723e */ /* 0x002fe200048070ff */
[----:B------:R-:W-:Y:S02]  /*25130*/  FMUL R2, R32, UR20 ;  /* 0x0000001420027c20 */ /* 0x000fe40008400000 */
[----:B------:R-:W4:Y:S04]  /*25140*/  LDL.LU R40, [R1+0x228] ;  /* 0x0002280001287983 */ /* 0x000f280000300800 */
[----:B------:R-:W4:Y:S04]  /*25150*/  LDL.LU R32, [R1+0x22c] ;  /* 0x00022c0001207983 */ /* 0x000f280000300800 */
[----:B------:R-:W4:Y:S01]  /*25160*/  LDL.LU R39, [R1+0x230] ;  /* 0x0002300001277983 */ /* 0x000f220000300800 */
[----:B------:R-:W-:-:S03]  /*25170*/  F2FP.SATFINITE.E4M3.F32.PACK_AB_MERGE_C R11, RZ, R4, RZ ;  /* 0x00000004ff0b723e */ /* 0x000fc600048070ff */
[----:B------:R0:W-:Y:S01]  /*25180*/  @!P5 STG.E.U8 desc[UR14][R26.64+0xd0], R9 ;  /* 0x0000d0091a00d986 */ /* 0x0001e2000c10110e */
[C---:B------:R-:W-:Y:S02]  /*25190*/  ISETP.LT.OR P5, PT, R0.reuse, 0xd9, !P2 ;  /* 0x000000d90000780c */ /* 0x040fe400057a1670 */
[----:B------:R-:W-:Y:S01]  /*251a0*/  F2FP.SATFINITE.E4M3.F32.PACK_AB_MERGE_C R13, RZ, R5, RZ ;  /* 0x00000005ff0d723e */ /* 0x000fe200048070ff */
[----:B------:R-:W-:Y:S01]  /*251b0*/  @!P6 STG.E.U8 desc[UR14][R26.64+0xd1], R237 ;  /* 0x0000d1ed1a00e986 */ /* 0x000fe2000c10110e */
[----:B------:R-:W-:Y:S02]  /*251c0*/  ISETP.LT.OR P6, PT, R0, 0xda, !P2 ;  /* 0x000000da0000780c */ /* 0x000fe400057c1670 */
[----:B0-----:R-:W-:Y:S01]  /*251d0*/  F2FP.SATFINITE.E4M3.F32.PACK_AB_MERGE_C R9, RZ, R3, RZ ;  /* 0x00000003ff09723e */ /* 0x001fe200048070ff */
[----:B------:R0:W-:Y:S04]  /*251e0*/  @!P0 STG.E.U8 desc[UR14][R24.64+0xd8], R7 ;  /* 0x0000d80718008986 */ /* 0x0001e8000c10110e */
[----:B------:R1:W-:Y:S01]  /*251f0*/  @!P1 STG.E.U8 desc[UR14][R24.64+0xd9], R9 ;  /* 0x0000d90918009986 */ /* 0x0003e2000c10110e */
[----:B0-----:R-:W-:-:S03]  /*25200*/  F2FP.SATFINITE.E4M3.F32.PACK_AB_MERGE_C R7, RZ, R2, RZ ;  /* 0x00000002ff07723e */ /* 0x001fc600048070ff */
[----:B------:R0:W-:Y:S01]  /*25210*/  @!P5 STG.E.U8 desc[UR14][R26.64+0xd8], R11 ;  /* 0x0000d80b1a00d986 */ /* 0x0001e2000c10110e */
[----:B------:R-:W-:-:S03]  /*25220*/  FMUL R3, R38, UR20 ;  /* 0x0000001426037c20 */ /* 0x000fc60008400000 */
[----:B------:R-:W4:Y:S02]  /*25230*/  LDL.LU R38, [R1+0x234] ;  /* 0x0002340001267983 */ /* 0x000f240000300800 */
[----:B-1----:R-:W-:Y:S01]  /*25240*/  F2FP.SATFINITE.E4M3.F32.PACK_AB_MERGE_C R9, RZ, R3, RZ ;  /* 0x00000003ff09723e */ /* 0x002fe200048070ff */
[----:B------:R-:W-:Y:S02]  /*25250*/  FMUL R4, R37, UR20 ;  /* 0x0000001425047c20 */ /* 0x000fe40008400000 */
[----:B------:R-:W4:Y:S01]  /*25260*/  LDL.LU R37, [R1+0x238] ;  /* 0x0002380001257983 */ /* 0x000f220000300800 */
[----:B------:R-:W-:-:S03]  /*25270*/  FMUL R5, R36, UR20 ;  /* 0x0000001424057c20 */ /* 0x000fc60008400000 */
[----:B------:R-:W4:Y:S01]  /*25280*/  LDL.LU R36, [R1+0x23c] ;  /* 0x00023c0001247983 */ /* 0x000f220000300800 */
[----:B--2---:R-:W-:-:S03]  /*25290*/  FMUL R2, R35, UR20 ;  /* 0x0000001423027c20 */ /* 0x004fc60008400000 */
[----:B------:R-:W2:Y:S01]  /*252a0*/  LDL.LU R35, [R1+0x240] ;  /* 0x0002400001237983 */ /* 0x000ea20000300800 */
[----:B0-----:R-:W-:Y:S01]  /*252b0*/  F2FP.SATFINITE.E4M3.F32.PACK_AB_MERGE_C R11, RZ, R4, RZ ;  /* 0x00000004ff0b723e */ /* 0x001fe200048070ff */
[----:B---3--:R-:W-:Y:S02]  /*252c0*/  FMUL R3, R33, UR20 ;  /* 0x0000001421037c20 */ /* 0x008fe40008400000 */
[----:B------:R-:W3:Y:S01]  /*252d0*/  LDL.LU R33, [R1+0x244] ;  /* 0x0002440001217983 */ /* 0x000ee20000300800 */
[----:B----4-:R-:W-:-:S03]  /*252e0*/  FMUL R4, R32, UR20 ;  /* 0x0000001420047c20 */ /* 0x010fc60008400000 */
[----:B------:R-:W4:Y:S04]  /*252f0*/  LDL.LU R32, [R1+0x248] ;  /* 0x0002480001207983 */ /* 0x000f280000300800 */
[----:B------:R0:W-:Y:S01]  /*25300*/  @!P6 STG.E.U8 desc[UR14][R26.64+0xd9], R13 ;  /* 0x0000d90d1a00e986 */ /* 0x0001e2000c10110e */
[C---:B------:R-:W-:Y:S02]  /*25310*/  ISETP.LT.OR P6, PT, R0.reuse, 0xe2, !P3 ;  /* 0x000000e20000780c */ /* 0x040fe40005fc1670 */
[C---:B------:R-:W-:Y:S02]  /*25320*/  ISETP.LT.OR P5, PT, R0.reuse, 0xe1, !P3 ;  /* 0x000000e10000780c */ /* 0x040fe40005fa1670 */
[C---:B------:R-:W-:Y:S02]  /*25330*/  ISETP.LT.OR P0, PT, R0.reuse, 0xe1, !P2 ;  /* 0x000000e10000780c */ /* 0x040fe40005701670 */
[----:B------:R-:W-:-:S02]  /*25340*/  ISETP.LT.OR P1, PT, R0, 0xe2, !P2 ;  /* 0x000000e20000780c */ /* 0x000fc40005721670 */
[----:B------:R-:W-:-:S05]  /*25350*/  F2FP.SATFINITE.E4M3.F32.PACK_AB_MERGE_C R5, RZ, R5, RZ ;  /* 0x00000005ff05723e */ /* 0x000fca00048070ff */
[----:B------:R-:W-:Y:S01]  /*25360*/  @!P6 STG.E.U8 desc[UR14][R24.64+0xe1], R9 ;  /* 0x0000e1091800e986 */ /* 0x000fe2000c10110e */
[----:B------:R-:W-:Y:S02]  /*25370*/  ISETP.LT.OR P6, PT, R0, 0xe9, !P3 ;  /* 0x000000e90000780c */ /* 0x000fe40005fc1670 */
[----:B0-----:R-:W-:Y:S01]  /*25380*/  F2FP.SATFINITE.E4M3.F32.PACK_AB_MERGE_C R13, RZ, R2, RZ ;  /* 0x00000002ff0d723e */ /* 0x001fe200048070ff */
[----:B------:R-:W-:Y:S01]  /*25390*/  FMUL R2, R40, UR20 ;  /* 0x0000001428027c20 */ /* 0x000fe20008400000 */
[----:B------:R0:W-:Y:S01]  /*253a0*/  @!P5 STG.E.U8 desc[UR14][R24.64+0xe0], R7 ;  /* 0x0000e0071800d986 */ /* 0x0001e2000c10110e */
[----:B------:R-:W-:-:S03]  /*253b0*/  ISETP.LT.OR P5, PT, R0, 0xea, !P2 ;  /* 0x000000ea0000780c */ /* 0x000fc600057a1670 */
[----:B------:R-:W-:Y:S01]  /*253c0*/  @!P0 STG.E.U8 desc[UR14][R26.64+0xe0], R11 ;  /* 0x0000e00b1a008986 */ /* 0x000fe2000c10110e */
[----:B------:R-:W-:-:S03]  /*253d0*/  ISETP.LT.OR P0, PT, R0, 0xea, !P3 ;  /* 0x000000ea0000780c */ /* 0x000fc60005f01670 */
[----:B------:R1:W-:Y:S01]  /*253e0*/  @!P1 STG.E.U8 desc[UR14][R26.64+0xe1], R5 ;  /* 0x0000e1051a009986 */ /* 0x0003e2000c10110e */
[----:B------:R-:W-:-:S03]  /*253f0*/  ISETP.LT.OR P1, PT, R0, 0xe9, !P2 ;  /* 0x000000e90000780c */ /* 0x000fc60005721670 */
[----:B------:R-:W4:Y:S01]  /*25400*/  LDL.LU R40, [R1+0x24c] ;  /* 0x00024c0001287983 */ /* 0x000f220000300800 */
[----:B0-----:R-:W-:-:S03]  /*25410*/  F2FP.SATFINITE.E4M3.F32.PACK_AB_MERGE_C R7, RZ, R3, RZ ;  /* 0x00000003ff07723e */ /* 0x001fc600048070ff */
[----:B------:R-:W-:Y:S01]  /*25420*/  @!P6 STG.E.U8 desc[UR14][R24.64+0xe8], R13 ;  /* 0x0000e80d1800e986 */ /* 0x000fe2000c10110e */
[----:B-1----:R-:W-:Y:S01]  /*25430*/  F2FP.SATFINITE.E4M3.F32.PACK_AB_MERGE_C R5, RZ, R2, RZ ;  /* 0x00000002ff05723e */ /* 0x002fe200048070ff */
[----:B------:R-:W-:Y:S02]  /*25440*/  FMUL R2, R39, UR20 ;  /* 0x0000001427027c20 */ /* 0x000fe40008400000 */
[----:B------:R-:W4:Y:S01]  /*25450*/  LDL.LU R39, [R1+0x250] ;  /* 0x0002500001277983 */ /* 0x000f220000300800 */
[----:B------:R-:W-:Y:S02]  /*25460*/  ISETP.LT.OR P6, PT, R0, 0xf1, !P3 ;  /* 0x000000f10000780c */ /* 0x000fe40005fc1670 */
[----:B------:R-:W-:Y:S02]  /*25470*/  F2FP.SATFINITE.E4M3.F32.PACK_AB_MERGE_C R9, RZ, R4, RZ ;  /* 0x00000004ff09723e */ /* 0x000fe400048070ff */
[----:B------:R-:W-:Y:S01]  /*25480*/  F2FP.SATFINITE.E4M3.F32.PACK_AB_MERGE_C R11, RZ, R2, RZ ;  /* 0x00000002ff0b723e */ /* 0x000fe200048070ff */
[----:B------:R0:W-:Y:S04]  /*25490*/  @!P0 STG.E.U8 desc[UR14][R24.64+0xe9], R7 ;  /* 0x0000e90718008986 */ /* 0x0001e8000c10110e */
[----:B------:R1:W-:Y:S04]  /*254a0*/  @!P5 STG.E.U8 desc[UR14][R26.64+0xe9], R9 ;  /* 0x0000e9091a00d986 */ /* 0x0003e8000c10110e */
[----:B------:R-:W-:Y:S04]  /*254b0*/  @!P1 STG.E.U8 desc[UR14][R26.64+0xe8], R5 ;  /* 0x0000e8051a009986 */ /* 0x000fe8000c10110e */
[----:B------:R2:W-:Y:S01]  /*254c0*/  @!P6 STG.E.U8 desc[UR14][R24.64+0xf0], R11 ;  /* 0x0000f00b1800e986 */ /* 0x0005e2000c10110e */
[----:B------:R-:W-:-:S03]  /*254d0*/  FMUL R3, R38, UR20 ;  /* 0x0000001426037c20 */ /* 0x000fc60008400000 */
[----:B------:R-:W4:Y:S02]  /*254e0*/  LDL.LU R38, [R1+0x254] ;  /* 0x0002540001267983 */ /* 0x000f240000300800 */
[----:B0-----:R-:W-:Y:S01]  /*254f0*/  F2FP.SATFINITE.E4M3.F32.PACK_AB_MERGE_C R7, RZ, R3, RZ ;  /* 0x00000003ff07723e */ /* 0x001fe200048070ff */
[----:B------:R-:W-:Y:S02]  /*25500*/  FMUL R4, R37, UR20 ;  /* 0x0000001425047c20 */ /* 0x000fe40008400000 */
[----:B------:R-:W4:Y:S01]  /*25510*/  LDL.LU R37, [R1+0x258] ;  /* 0x0002580001257983 */ /* 0x000f220000300800 */
[----:B------:R-:W-:-:S03]  /*25520*/  FMUL R2, R36, UR20 ;  /* 0x0000001424027c20 */ /* 0x000fc60008400000 */
[----:B------:R-:W4:Y:S02]  /*25530*/  LDL.LU R36, [R1+0x25c] ;  /* 0x00025c0001247983 */ /* 0x000f240000300800 */
[----:B-1----:R-:W-:Y:S01]  /*25540*/  F2FP.SATFINITE.E4M3.F32.PACK_AB_MERGE_C R9, RZ, R2, RZ ;  /* 0x00000002ff09723e */ /* 0x002fe200048070ff */
[----:B--2---:R-:W-:Y:S02]  /*25550*/  FMUL R2, R35, UR20 ;  /* 0x0000001423027c20 */ /* 0x004fe40008400000 */
[----:B------:R-:W2:Y:S03]  /*25560*/  LDL.LU R35, [R1+0x260] ;  /* 0x0002600001237983 */ /* 0x000ea60000300800 */
[----:B------:R-:W-:Y:S01]  /*25570*/  F2FP.SATFINITE.E4M3.F32.PACK_AB_MERGE_C R11, RZ, R2, RZ ;  /* 0x00000002ff0b723e */ /* 0x000fe200048070ff */
[----:B---3--:R-:W-:Y:S02]  /*25580*/  FMUL R3, R33, UR20 ;  /* 0x0000001421037c20 */ /* 0x008fe40008400000 */
[----:B------:R-:W3:Y:S01]  /*25590*/  LDL.LU R33, [R1+0x264] ;  /* 0x0002640001217983 */ /* 0x000ee20000300800 */
[----:B----4-:R-:W-:-:S03]  /*255a0*/  FMUL R2, R32, UR20 ;  /* 0x0000001420027c20 */ /* 0x010fc60008400000 */
[----:B------:R-:W4:Y:S01]  /*255b0*/  LDL.LU R32, [R1+0x268] ;  /* 0x0002680001207983 */ /* 0x000f220000300800 */
[C---:B------:R-:W-:Y:S02]  /*255c0*/  ISETP.LT.OR P0, PT, R0.reuse, 0xf2, !P3 ;  /* 0x000000f20000780c */ /* 0x040fe40005f01670 */
[C---:B------:R-:W-:Y:S02]  /*255d0*/  ISETP.LT.OR P5, PT, R0.reuse, 0xf2, !P2 ;  /* 0x000000f20000780c */ /* 0x040fe400057a1670 */
[C---:B------:R-:W-:Y:S02]  /*255e0*/  ISETP.LT.OR P1, PT, R0.reuse, 0xf1, !P2 ;  /* 0x000000f10000780c */ /* 0x040fe40005721670 */
[----:B------:R-:W-:Y:S02]  /*255f0*/  ISETP.LT.OR P6, PT, R0, 0xf9, !P3 ;  /* 0x000000f90000780c */ /* 0x000fe40005fc1670 */
[----:B------:R-:W-:Y:S02]  /*25600*/  F2FP.SATFINITE.E4M3.F32.PACK_AB_MERGE_C R13, RZ, R3, RZ ;  /* 0x00000003ff0d723e */ /* 0x000fe400048070ff */
[----:B------:R-:W-:-:S03]  /*25610*/  F2FP.SATFINITE.E4M3.F32.PACK_AB_MERGE_C R5, RZ, R4, RZ ;  /* 0x00000004ff05723e */ /* 0x000fc600048070ff */
[----:B------:R0:W-:Y:S01]  /*25620*/  @!P0 STG.E.U8 desc[UR14][R24.64+0xf1], R7 ;  /* 0x0000f10718008986 */ /* 0x0001e2000c10110e */
[----:B------:R-:W-:-:S03]  /*25630*/  ISETP.LT.OR P3, PT, R0, 0xfa, !P3 ;  /* 0x000000fa0000780c */ /* 0x000fc60005f61670 */
[----:B------:R1:W-:Y:S01]  /*25640*/  @!P5 STG.E.U8 desc[UR14][R26.64+0xf1], R9 ;  /* 0x0000f1091a00d986 */ /* 0x0003e2000c10110e */
[----:B------:R-:W-:Y:S02]  /*25650*/  ISETP.LT.OR P5, PT, R0, 0xf9, !P2 ;  /* 0x000000f90000780c */ /* 0x000fe400057a1670 */
[----:B0-----:R-:W-:Y:S01]  /*25660*/  F2FP.SATFINITE.E4M3.F32.PACK_AB_MERGE_C R7, RZ, R2, RZ ;  /* 0x00000002ff07723e */ /* 0x001fe200048070ff */
[----:B------:R-:W-:Y:S01]  /*25670*/  @!P1 STG.E.U8 desc[UR14][R26.64+0xf0], R5 ;  /* 0x0000f0051a009986 */ /* 0x000fe2000c10110e */
[----:B------:R-:W-:-:S03]  /*25680*/  FMUL R2, R40, UR20 ;  /* 0x0000001428027c20 */ /* 0x000fc60008400000 */
[----:B------:R-:W4:Y:S01]  /*25690*/  LDL.LU R40, [R1+0x26c] ;  /* 0x00026c0001287983 */ /* 0x000f220000300800 */
[----:B------:R-:W-:-:S03]  /*256a0*/  FMUL R3, R39, UR20 ;  /* 0x0000001427037c20 */ /* 0x000fc60008400000 */
[----:B------:R-:W4:Y:S01]  /*256b0*/  LDL.LU R39, [R1+0x270] ;  /* 0x0002700001277983 */ /* 0x000f220000300800 */
[----:B-1----:R-:W-:-:S03]  /*256c0*/  F2FP.SATFINITE.E4M3.F32.PACK_AB_MERGE_C R9, RZ, R2, RZ ;  /* 0x00000002ff09723e */ /* 0x002fc600048070ff */
        /* <DEDUP_REMOVED lines=17> */
[----:B------:R-:W4:Y:S01]  /*257e0*/  LDL.LU R32, [R1+0x288] ;  /* 0x0002880001207983 */ /* 0x000f220000300800 */
[----:B------:R-:W-:Y:S02]  /*257f0*/  ISETP.GE.AND P1, PT, R34, 0x81, PT ;  /* 0x000000812200780c */ /* 0x000fe40003f26270 */
[C---:B------:R-:W-:Y:S02]  /*25800*/  ISETP.LT.OR P2, PT, R0.reuse, 0xfa, !P2 ;  /* 0x000000fa0000780c */ /* 0x040fe40005741670 */
[C---:B------:R-:W-:Y:S02]  /*25810*/  ISETP.LT.OR P6, PT, R0.reuse, 0x1, !P1 ;  /* 0x000000010000780c */ /* 0x040fe40004fc1670 */
[----:B------:R-:W-:Y:S02]  /*25820*/  ISETP.LT.OR P3, PT, R0, 0x2, !P1 ;  /* 0x000000020000780c */ /* 0x000fe40004f61670 */
[----:B------:R-:W-:-:S07]  /*25830*/  ISETP.GE.AND P0, PT, R34, 0x89, PT ;  /* 0x000000892200780c */ /* 0x000fce0003f06270 */
[----:B------:R0:W-:Y:S04]  /*25840*/  @!P2 STG.E.U8 desc[UR14][R26.64+0xf9], R9 ;  /* 0x0000f9091a00a986 */ /* 0x0001e8000c10110e */
[----:B------:R-:W-:Y:S01]  /*25850*/  @!P6 STG.E.U8 desc[UR14][R30.64], R11 ;  /* 0x0000000b1e00e986 */ /* 0x000fe2000c10110e */
[C---:B------:R-:W-:Y:S02]  /*25860*/  ISETP.LT.OR P6, PT, R0.reuse, 0x2, !P0 ;  /* 0x000000020000780c */ /* 0x040fe400047c1670 */
[C---:B------:R-:W-:Y:S01]  /*25870*/  ISETP.LT.OR P5, PT, R0.reuse, 0x1, !P0 ;  /* 0x000000010000780c */ /* 0x040fe200047a1670 */
[----:B------:R1:W-:Y:S01]  /*25880*/  @!P3 STG.E.U8 desc[UR14][R30.64+0x1], R13 ;  /* 0x0000010d1e00b986 */ /* 0x0003e2000c10110e */
[----:B------:R-:W-:Y:S02]  /*25890*/  ISETP.LT.OR P2, PT, R0, 0xa, !P1 ;  /* 0x0000000a0000780c */ /* 0x000fe40004f41670 */
[----:B0-----:R-:W-:Y:S01]  /*258a0*/  F2FP.SATFINITE.E4M3.F32.PACK_AB_MERGE_C R9, RZ, R3, RZ ;  /* 0x00000003ff09723e */ /* 0x001fe200048070ff */
[----:B------:R-:W-:-:S02]  /*258b0*/  FMUL R3, R40, UR20 ;  /* 0x0000001428037c20 */ /* 0x000fc40008400000 */
[----:B------:R-:W4:Y:S01]  /*258c0*/  LDL.LU R40, [R1+0x28c] ;  /* 0x00028c0001287983 */ /* 0x000f220000300800 */
[----:B-1----:R-:W-:Y:S02]  /*258d0*/  F2FP.SATFINITE.E4M3.F32.PACK_AB_MERGE_C R13, RZ, R2, RZ ;  /* 0x00000002ff0d723e */ /* 0x002fe400048070ff */
[C---:B------:R-:W-:Y:S01]  /*258e0*/  ISETP.LT.OR P3, PT, R0.reuse, 0x9, !P1 ;  /* 0x000000090000780c */ /* 0x040fe20004f61670 */
[----:B------:R0:W-:Y:S01]  /*258f0*/  @!P6 STG.E.U8 desc[UR14][R28.64+0x1], R7 ;  /* 0x000001071c00e986 */ /* 0x0001e2000c10110e */
[----:B------:R-:W-:Y:S01]  /*25900*/  F2FP.SATFINITE.E4M3.F32.PACK_AB_MERGE_C R5, RZ, R5, RZ ;  /* 0x00000005ff05723e */ /* 0x000fe200048070ff */
[----:B------:R-:W-:Y:S02]  /*25910*/  FMUL R2, R39, UR20 ;  /* 0x0000001427027c20 */ /* 0x000fe40008400000 */
[----:B------:R-:W4:Y:S01]  /*25920*/  LDL.LU R39, [R1+0x290] ;  /* 0x0002900001277983 */ /* 0x000f220000300800 */
[----:B------:R-:W-:Y:S02]  /*25930*/  F2FP.SATFINITE.E4M3.F32.PACK_AB_MERGE_C R11, RZ, R4, RZ ;  /* 0x00000004ff0b723e */ /* 0x000fe400048070ff */
[----:B------:R-:W-:-:S02]  /*25940*/  ISETP.LT.OR P6, PT, R0, 0xa, !P0 ;  /* 0x0000000a0000780c */ /* 0x000fc400047c1670 */
[----:B0-----:R-:W-:Y:S01]  /*25950*/  F2FP.SATFINITE.E4M3.F32.PACK_AB_MERGE_C R7, RZ, R2, RZ ;  /* 0x00000002ff07723e */ /* 0x001fe200048070ff */
[----:B------:R0:W-:Y:S04]  /*25960*/  @!P5 STG.E.U8 desc[UR14][R28.64], R5 ;  /* 0x000000051c00d986 */ /* 0x0001e8000c10110e */
[----:B------:R-:W-:Y:S04]  /*25970*/  @!P2 STG.E.U8 desc[UR14][R30.64+0x9], R11 ;  /* 0x0000090b1e00a986 */ /* 0x000fe8000c10110e */
[----:B------:R1:W-:Y:S01]  /*25980*/  @!P3 STG.E.U8 desc[UR14][R30.64+0x8], R9 ;  /* 0x000008091e00b986 */ /* 0x0003e2000c10110e */
[----:B0-----:R-:W-:-:S05]  /*25990*/  F2FP.SATFINITE.E4M3.F32.PACK_AB_MERGE_C R5, RZ, R3, RZ ;  /* 0x00000003ff05723e */ /* 0x001fca00048070ff */
[----:B------:R4:W-:Y:S01]  /*259a0*/  @!P6 STG.E.U8 desc[UR14][R28.64+0x9], R5 ;  /* 0x000009051c00e986 */ /* 0x0009e2000c10110e */
[----:B------:R-:W-:-:S03]  /*259b0*/  FMUL R4, R38, UR20 ;  /* 0x0000001426047c20 */ /* 0x000fc60008400000 */
[----:B------:R-:W4:Y:S02]  /*259c0*/  LDL.LU R38, [R1+0x294] ;  /* 0x0002940001267983 */ /* 0x000f240000300800 */
[----:B-1----:R-:W-:Y:S01]  /*259d0*/  F2FP.SATFINITE.E4M3.F32.PACK_AB_MERGE_C R9, RZ, R4, RZ ;  /* 0x00000004ff09723e */ /* 0x002fe200048070ff */
[----:B------:R-:W-:Y:S02]  /*259e0*/  FMUL R2, R37, UR20 ;  /* 0x0000001425027c20 */ /* 0x000fe40008400000 */
[----:B------:R-:W4:Y:S03]  /*259f0*/  LDL.LU R37, [R1+0x298] ;  /* 0x0002980001257983 */ /* 0x000f260000300800 */
[----:B------:R-:W-:Y:S01]  /*25a00*/  F2FP.SATFINITE.E4M3.F32.PACK_AB_MERGE_C R11, RZ, R2, RZ ;  /* 0x00000002ff0b723e */ /* 0x000fe200048070ff */
[----:B------:R-:W-:Y:S02]  /*25a10*/  FMUL R2, R36, UR20 ;  /* 0x0000001424027c20 */ /* 0x000fe40008400000 */
[----:B------:R-:W4:Y:S01]  /*25a20*/  LDL.LU R36, [R1+0x29c] ;  /* 0x00029c0001247983 */ /* 0x000f220000300800 */
[----:B--2---:R-:W-:-:S03]  /*25a30*/  FMUL R3, R35, UR20 ;  /* 0x0000001423037c20 */ /* 0x004fc60008400000 */
[----:B------:R-:W2:Y:S01]  /*25a40*/  LDL.LU R35, [R1+0x2a0] ;  /* 0x0002a00001237983 */ /* 0x000ea20000300800 */
[----:B---3--:R-:W-:-:S03]  /*25a50*/  FMUL R4, R33, UR20 ;  /* 0x0000001421047c20 */ /* 0x008fc60008400000 */
[----:B------:R-:W3:Y:S01]  /*25a60*/  LDL.LU R33, [R1+0x2a4] ;  /* 0x0002a40001217983 */ /* 0x000ee20000300800 */
[----:B----4-:R-:W-:-:S03]  /*25a70*/  FMUL R5, R32, UR20 ;  /* 0x0000001420057c20 */ /* 0x010fc60008400000 */
[----:B------:R-:W4:Y:S01]  /*25a80*/  LDL.LU R32, [R1+0x2a8] ;  /* 0x0002a80001207983 */ /* 0x000f220000300800 */
[C---:B------:R-:W-:Y:S02]  /*25a90*/  ISETP.LT.OR P5, PT, R0.reuse, 0x9, !P0 ;  /* 0x000000090000780c */ /* 0x040fe400047a1670 */
[C---:B------:R-:W-:Y:S02]  /*25aa0*/  ISETP.LT.OR P3, PT, R0.reuse, 0x11, !P1 ;  /* 0x000000110000780c */ /* 0x040fe40004f61670 */
[C---:B------:R-:W-:Y:S02]  /*25ab0*/  ISETP.LT.OR P2, PT, R0.reuse, 0x12, !P1 ;  /* 0x000000120000780c */ /* 0x040fe40004f41670 */
[----:B------:R-:W-:-:S07]  /*25ac0*/  ISETP.LT.OR P6, PT, R0, 0x12, !P0 ;  /* 0x000000120000780c */ /* 0x000fce00047c1670 */
[----:B------:R-:W-:Y:S01]  /*25ad0*/  @!P5 STG.E.U8 desc[UR14][R28.64+0x8], R13 ;  /* 0x0000080d1c00d986 */ /* 0x000fe2000c10110e */
[----:B------:R-:W-:-:S03]  /*25ae0*/  ISETP.LT.OR P5, PT, R0, 0x11, !P0 ;  /* 0x000000110000780c */ /* 0x000fc600047a1670 */
[----:B------:R0:W-:Y:S01]  /*25af0*/  @!P3 STG.E.U8 desc[UR14][R30.64+0x10], R7 ;  /* 0x000010071e00b986 */ /* 0x0001e2000c10110e */
[----:B------:R-:W-:-:S03]  /*25b00*/  ISETP.LT.OR P3, PT, R0, 0x19, !P1 ;  /* 0x000000190000780c */ /* 0x000fc60004f61670 */
[----:B------:R1:W-:Y:S01]  /*25b10*/  @!P2 STG.E.U8 desc[UR14][R30.64+0x11], R9 ;  /* 0x000011091e00a986 */ /* 0x0003e2000c10110e */
[----:B------:R-:W-:Y:S02]  /*25b20*/  ISETP.LT.OR P2, PT, R0, 0x1a, !P1 ;  /* 0x0000001a0000780c */ /* 0x000fe40004f41670 */
[----:B0-----:R-:W-:Y:S01]  /*25b30*/  F2FP.SATFINITE.E4M3.F32.PACK_AB_MERGE_C R7, RZ, R2, RZ ;  /* 0x00000002ff07723e */ /* 0x001fe200048070ff */
[----:B------:R-:W-:Y:S01]  /*25b40*/  FMUL R2, R40, UR20 ;  /* 0x0000001428027c20 */ /* 0x000fe20008400000 */
[----:B-1----:R-:W-:Y:S01]  /*25b50*/  F2FP.SATFINITE.E4M3.F32.PACK_AB_MERGE_C R9, RZ, R3, RZ ;  /* 0x00000003ff09723e */ /* 0x002fe200048070ff */
[----:B------:R-:W4:Y:S01]  /*25b60*/  LDL.LU R40, [R1+0x2ac] ;  /* 0x0002ac0001287983 */ /* 0x000f220000300800 */
[----:B------:R-:W-:-:S03]  /*25b70*/  F2FP.SATFINITE.E4M3.F32.PACK_AB_MERGE_C R13, RZ, R4, RZ ;  /* 0x00000004ff0d723e */ /* 0x000fc600048070ff */
[----:B------:R0:W-:Y:S01]  /*25b80*/  @!P6 STG.E.U8 desc[UR14][R28.64+0x11], R7 ;  /* 0x000011071c00e986 */ /* 0x0001e2000c10110e */
[----:B------:R-:W-:Y:S01]  /*25b90*/  ISETP.LT.OR P6, PT, R0, 0x1a, !P0 ;  /* 0x0000001a0000780c */ /* 0x000fe200047c1670 */
[----:B------:R-:W-:Y:S02]  /*25ba0*/  FMUL R3, R39, UR20 ;  /* 0x0000001427037c20 */ /* 0x000fe40008400000 */
[----:B------:R-:W4:Y:S01]  /*25bb0*/  LDL.LU R39, [R1+0x2b0] ;  /* 0x0002b00001277983 */ /* 0x000f220000300800 */
[----:B0-----:R-:W-:-:S03]  /*25bc0*/  F2FP.SATFINITE.E4M3.F32.PACK_AB_MERGE_C R7, RZ, R2, RZ ;  /* 0x00000002ff07723e */ /* 0x001fc600048070ff */
[----:B------:R-:W-:Y:S04]  /*25bd0*/  @!P5 STG.E.U8 desc[UR14][R28.64+0x10], R11 ;  /* 0x0000100b1c00d986 */ /* 0x000fe8000c10110e */
[----:B------:R0:W-:Y:S04]  /*25be0*/  @!P3 STG.E.U8 desc[UR14][R30.64+0x18], R9 ;  /* 0x000018091e00b986 */ /* 0x0001e8000c10110e */
[----:B------:R1:W-:Y:S01]  /*25bf0*/  @!P2 STG.E.U8 desc[UR14][R30.64+0x19], R13 ;  /* 0x0000190d1e00a986 */ /* 0x0003e2000c10110e */
[----:B0-----:R-:W-:-:S03]  /*25c00*/  F2FP.SATFINITE.E4M3.F32.PACK_AB_MERGE_C R9, RZ, R3, RZ ;  /* 0x00000003ff09723e */ /* 0x001fc600048070ff */
[----:B------:R0:W-:Y:S01]  /*25c10*/  @!P6 STG.E.U8 desc[UR14][R28.64+0x19], R7 ;  /* 0x000019071c00e986 */ /* 0x0001e2000c10110e */
[----:B------:R-:W-:-:S03]  /*25c20*/  FMUL R4, R38, UR20 ;  /* 0x0000001426047c20 */ /* 0x000fc60008400000 */
[----:B------:R-:W4:Y:S02]  /*25c30*/  LDL.LU R38, [R1+0x2b4] ;  /* 0x0002b40001267983 */ /* 0x000f240000300800 */
[----:B------:R-:W-:Y:S01]  /*25c40*/  F2FP.SATFINITE.E4M3.F32.PACK_AB_MERGE_C R11, RZ, R4, RZ ;  /* 0x00000004ff0b723e */ /* 0x000fe200048070ff */
[----:B------:R-:W-:Y:S02]  /*25c50*/  FMUL R2, R37, UR20 ;  /* 0x0000001425027c20 */ /* 0x000fe40008400000 */
[----:B------:R-:W4:Y:S03]  /*25c60*/  LDL.LU R37, [R1+0x2b8] ;  /* 0x0002b80001257983 */ /* 0x000f260000300800 */
[----:B-1----:R-:W-:Y:S01]  /*25c70*/  F2FP.SATFINITE.E4M3.F32.PACK_AB_MERGE_C R13, RZ, R2, RZ ;  /* 0x00000002ff0d723e */ /* 0x002fe200048070ff */
[----:B------:R-:W-:Y:S02]  /*25c80*/  FMUL R3, R36, UR20 ;  /* 0x0000001424037c20 */ /* 0x000fe40008400000 */
[----:B------:R-:W4:Y:S01]  /*25c90*/  LDL.LU R36, [R1+0x2bc] ;  /* 0x0002bc0001247983 */ /* 0x000f220000300800 */
[----:B--2---:R-:W-:-:S03]  /*25ca0*/  FMUL R2, R35, UR20 ;  /* 0x0000001423027c20 */ /* 0x004fc60008400000 */
[----:B------:R-:W2:Y:S02]  /*25cb0*/  LDL.LU R35, [R1+0x2c0] ;  /* 0x0002c00001237983 */ /* 0x000ea40000300800 */
[----:B0-----:R-:W-:Y:S01]  /*25cc0*/  F2FP.SATFINITE.E4M3.F32.PACK_AB_MERGE_C R7, RZ, R2, RZ ;  /* 0x00000002ff07723e */ /* 0x001fe200048070ff */
[----:B---3--:R-:W-:Y:S02]  /*25cd0*/  FMUL R4, R33, UR20 ;  /* 0x0000001421047c20 */ /* 0x008fe40008400000 */
[----:B------:R-:W3:Y:S01]  /*25ce0*/  LDL.LU R33, [R1+0x2c4] ;  /* 0x0002c40001217983 */ /* 0x000ee20000300800 */
[----:B----4-:R-:W-:-:S03]  /*25cf0*/  FMUL R2, R32, UR20 ;  /* 0x0000001420027c20 */ /* 0x010fc60008400000 */
[----:B------:R-:W4:Y:S01]  /*25d00*/  LDL.LU R32, [R1+0x2c8] ;  /* 0x0002c80001207983 */ /* 0x000f220000300800 */
[C---:B------:R-:W-:Y:S02]  /*25d10*/  ISETP.LT.OR P5, PT, R0.reuse, 0x19, !P0 ;  /* 0x000000190000780c */ /* 0x040fe400047a1670 */
[C---:B------:R-:W-:Y:S02]  /*25d20*/  ISETP.LT.OR P3, PT, R0.reuse, 0x21, !P1 ;  /* 0x000000210000780c */ /* 0x040fe40004f61670 */
[C---:B------:R-:W-:Y:S02]  /*25d30*/  ISETP.LT.OR P2, PT, R0.reuse, 0x22, !P1 ;  /* 0x000000220000780c */ /* 0x040fe40004f41670 */
[----:B------:R-:W-:Y:S02]  /*25d40*/  F2FP.SATFINITE.E4M3.F32.PACK_AB_MERGE_C R5, RZ, R5, RZ ;  /* 0x00000005ff05723e */ /* 0x000fe400048070ff */
[----:B------:R-:W-:-:S05]  /*25d50*/  ISETP.LT.OR P6, PT, R0, 0x22, !P0 ;  /* 0x000000220000780c */ /* 0x000fca00047c1670 */
[----:B------:R0:W-:Y:S01]  /*25d60*/  @!P5 STG.E.U8 desc[UR14][R28.64+0x18], R5 ;  /* 0x000018051c00d986 */ /* 0x0001e2000c10110e */
[----:B------:R-:W-:-:S03]  /*25d70*/  ISETP.LT.OR P5, PT, R0, 0x21, !P0 ;  /* 0x000000210000780c */ /* 0x000fc600047a1670 */
[----:B------:R-:W-:Y:S01]  /*25d80*/  @!P3 STG.E.U8 desc[UR14][R30.64+0x20], R9 ;  /* 0x000020091e00b986 */ /* 0x000fe2000c10110e */
[----:B------:R-:W-:-:S03]  /*25d90*/  ISETP.LT.OR P3, PT, R0, 0x29, !P1 ;  /* 0x000000290000780c */ /* 0x000fc60004f61670 */
[----:B------:R1:W-:Y:S01]  /*25da0*/  @!P2 STG.E.U8 desc[UR14][R30.64+0x21], R11 ;  /* 0x0000210b1e00a986 */ /* 0x0003e2000c10110e */
[----:B------:R-:W-:Y:S02]  /*25db0*/  ISETP.LT.OR P2, PT, R0, 0x2a, !P1 ;  /* 0x0000002a0000780c */ /* 0x000fe40004f41670 */
[----:B0-----:R-:W-:Y:S02]  /*25dc0*/  F2FP.SATFINITE.E4M3.F32.PACK_AB_MERGE_C R5, RZ, R3, RZ ;  /* 0x00000003ff05723e */ /* 0x001fe400048070ff */
[----:B-1----:R-:W-:Y:S01]  /*25dd0*/  F2FP.SATFINITE.E4M3.F32.PACK_AB_MERGE_C R11, RZ, R2, RZ ;  /* 0x00000002ff0b723e */ /* 0x002fe200048070ff */
[----:B------:R-:W-:Y:S02]  /*25de0*/  FMUL R2, R40, UR20 ;  /* 0x0000001428027c20 */ /* 0x000fe40008400000 */
[----:B------:R-:W4:Y:S01]  /*25df0*/  LDL.LU R40, [R1+0x2cc] ;  /* 0x0002cc0001287983 */ /* 0x000f220000300800 */
[----:B------:R-:W-:-:S03]  /*25e00*/  F2FP.SATFINITE.E4M3.F32.PACK_AB_MERGE_C R9, RZ, R4, RZ ;  /* 0x00000004ff09723e */ /* 0x000fc600048070ff */
[----:B------:R-:W-:Y:S01]  /*25e10*/  @!P6 STG.E.U8 desc[UR14][R28.64+0x21], R5 ;  /* 0x000021051c00e986 */ /* 0x000fe2000c10110e */
[----:B------:R-:W-:-:S03]  /*25e20*/  FMUL R3, R39, UR20 ;  /* 0x0000001427037c20 */ /* 0x000fc60008400000 */
[----:B------:R-:W4:Y:S01]  /*25e30*/  LDL.LU R39, [R1+0x2d0] ;  /* 0x0002d00001277983 */ /* 0x000f220000300800 */
[----:B------:R-:W-:-:S03]  /*25e40*/  ISETP.LT.OR P6, PT, R0, 0x2a, !P0 ;  /* 0x0000002a0000780c */ /* 0x000fc600047c1670 */
[----:B------:R-:W-:Y:S04]  /*25e50*/  @!P5 STG.E.U8 desc[UR14][R28.64+0x20], R13 ;  /* 0x0000200d1c00d986 */ /* 0x000fe8000c10110e */
[----:B------:R0:W-:Y:S04]  /*25e60*/  @!P3 STG.E.U8 desc[UR14][R30.64+0x28], R7 ;  /* 0x000028071e00b986 */ /* 0x0001e8000c10110e */
[----:B------:R1:W-:Y:S01]  /*25e70*/  @!P2 STG.E.U8 desc[UR14][R30.64+0x29], R9 ;  /* 0x000029091e00a986 */ /* 0x0003e2000c10110e */
[----:B0-----:R-:W-:Y:S02]  /*25e80*/  F2FP.SATFINITE.E4M3.F32.PACK_AB_MERGE_C R7, RZ, R2, RZ ;  /* 0x00000002ff07723e */ /* 0x001fe400048070ff */
[----:B-1----:R-:W-:-:S03]  /*25e90*/  F2FP.SATFINITE.E4M3.F32.PACK_AB_MERGE_C R9, RZ, R3, RZ ;  /* 0x00000003ff09723e */ /* 0x002fc600048070ff */
[----:B------:R0:W-:Y:S01]  /*25ea0*/  @!P6 STG.E.U8 desc[UR14][R28.64+0x29], R7 ;  /* 0x000029071c00e986 */ /* 0x0001e2000c10110e */
[----:B------:R-:W-:-:S03]  /*25eb0*/  FMUL R4, R38, UR20 ;  /* 0x0000001426047c20 */ /* 0x000fc60008400000 */
[----:B------:R-:W4:Y:S02]  /*25ec0*/  LDL.LU R38, [R1+0x2d4] ;  /* 0x0002d40001267983 */ /* 0x000f240000300800 */
[----:B------:R-:W-:Y:S01]  /*25ed0*/  F2FP.SATFINITE.E4M3.F32.PACK_AB_MERGE_C R13, RZ, R4, RZ ;  /* 0x00000004ff0d723e */ /* 0x000fe200048070ff */
        /* <DEDUP_REMOVED lines=21> */
[----:B------:R-:W-:Y:S02]  /*26030*/  F2FP.SATFINITE.E4M3.F32.PACK_AB_MERGE_C R5, RZ, R5, RZ ;  /* 0x00000005ff05723e */ /* 0x000fe400048070ff */
[----:B0-----:R-:W-:Y:S02]  /*26040*/  F2FP.SATFINITE.E4M3.F32.PACK_AB_MERGE_C R13, RZ, R2, RZ ;  /* 0x00000002ff0d723e */ /* 0x001fe400048070ff */
[----:B-1----:R-:W-:Y:S01]  /*26050*/  F2FP.SATFINITE.E4M3.F32.PACK_AB_MERGE_C R9, RZ, R3, RZ ;  /* 0x00000003ff09723e */ /* 0x002fe200048070ff */
[----:B------:R-:W-:Y:S02]  /*26060*/  FMUL R3, R40, UR20 ;  /* 0x0000001428037c20 */ /* 0x000fe40008400000 */
[----:B------:R-:W4:Y:S01]  /*26070*/  LDL.LU R40, [R1+0x2ec] ;  /* 0x0002ec0001287983 */ /* 0x000f220000300800 */
[----:B------:R-:W-:Y:S01]  /*26080*/  F2FP.SATFINITE.E4M3.F32.PACK_AB_MERGE_C R11, RZ, R4, RZ ;  /* 0x00000004ff0b723e */ /* 0x000fe200048070ff */
[----:B------:R-:W-:-:S02]  /*26090*/  FMUL R2, R39, UR20 ;  /* 0x0000001427027c20 */ /* 0x000fc40008400000 */
[----:B------:R-:W4:Y:S04]  /*260a0*/  LDL.LU R39, [R1+0x2f0] ;  /* 0x0002f00001277983 */ /* 0x000f280000300800 */
[----:B------:R0:W-:Y:S01]  /*260b0*/  @!P6 STG.E.U8 desc[UR14][R28.64+0x31], R7 ;  /* 0x000031071c00e986 */ /* 0x0001e2000c10110e */
[----:B------:R-:W-:-:S03]  /*260c0*/  ISETP.LT.OR P6, PT, R0, 0x3a, !P0 ;  /* 0x0000003a0000780c */ /* 0x000fc600047c1670 */
[----:B------:R1:W-:Y:S01]  /*260d0*/  @!P5 STG.E.U8 desc[UR14][R28.64+0x30], R5 ;  /* 0x000030051c00d986 */ /* 0x0003e2000c10110e */
[----:B0-----:R-:W-:-:S03]  /*260e0*/  F2FP.SATFINITE.E4M3.F32.PACK_AB_MERGE_C R7, RZ, R2, RZ ;  /* 0x00000002ff07723e */ /* 0x001fc600048070ff */
[----:B------:R-:W-:Y:S01]  /*260f0*/  @!P2 STG.E.U8 desc[UR14][R30.64+0x39], R11 ;  /* 0x0000390b1e00a986 */ /* 0x000fe2000c10110e */
[----:B-1----:R-:W-:-:S03]  /*26100*/  F2FP.SATFINITE.E4M3.F32.PACK_AB_MERGE_C R5, RZ, R3, RZ ;  /* 0x00000003ff05723e */ /* 0x002fc600048070ff */
[----:B------:R0:W-:Y:S04]  /*26110*/  @!P3 STG.E.U8 desc[UR14][R30.64+0x38], R9 ;  /* 0x000038091e00b986 */ /* 0x0001e8000c10110e */
[----:B------:R4:W-:Y:S01]  /*26120*/  @!P6 STG.E.U8 desc[UR14][R28.64+0x39], R5 ;  /* 0x000039051c00e986 */ /* 0x0009e2000c10110e */
[----:B------:R-:W-:-:S03]  /*26130*/  FMUL R4, R38, UR20 ;  /* 0x0000001426047c20 */ /* 0x000fc60008400000 */
[----:B------:R-:W4:Y:S02]  /*26140*/  LDL.LU R38, [R1+0x2f4] ;  /* 0x0002f40001267983 */ /* 0x000f240000300800 */
[----:B0-----:R-:W-:Y:S01]  /*26150*/  F2FP.SATFINITE.E4M3.F32.PACK_AB_MERGE_C R9, RZ, R4, RZ ;  /* 0x00000004ff09723e */ /* 0x001fe200048070ff */
        /* <DEDUP_REMOVED lines=26> */
[----:B------:R0:W-:Y:S01]  /*26300*/  @!P6 STG.E.U8 desc[UR14][R28.64+0x41], R7 ;  /* 0x000041071c00e986 */ /* 0x0001e2000c10110e */
[----:B------:R-:W-:-:S03]  /*26310*/  FMUL R3, R39, UR20 ;  /* 0x0000001427037c20 */ /* 0x000fc60008400000 */
[----:B------:R-:W4:Y:S01]  /*26320*/  LDL.LU R39, [R1+0x310] ;  /* 0x0003100001277983 */ /* 0x000f220000300800 */
[----:B------:R-:W-:Y:S02]  /*26330*/  ISETP.LT.OR P6, PT, R0, 0x4a, !P0 ;  /* 0x0000004a0000780c */ /* 0x000fe400047c1670 */
[----:B0-----:R-:W-:Y:S01]  /*26340*/  F2FP.SATFINITE.E4M3.F32.PACK_AB_MERGE_C R7, RZ, R2, RZ ;  /* 0x00000002ff07723e */ /* 0x001fe200048070ff */
        /* <DEDUP_REMOVED lines=155> */
[----:B------:R-:W-:Y:S01]  /*26d00*/  F2FP.SATFINITE.E4M3.F32.PACK_AB_MERGE_C R9, RZ, R4, RZ ;  /* 0x00000004ff09723e */ /* 0x000fe200048070ff */
[----:B------:R-:W-:-:S02]  /*26d10*/  FMUL R3, R39, UR20 ;  /* 0x0000001427037c20 */ /* 0x000fc40008400000 */
[----:B------:R-:W4:Y:S04]  /*26d20*/  LDL.LU R39, [R1+0x390] ;  /* 0x0003900001277983 */ /* 0x000f280000300800 */
[----:B------:R-:W-:Y:S04]  /*26d30*/  @!P6 STG.E.U8 desc[UR14][R28.64+0x81], R5 ;  /* 0x000081051c00e986 */ /* 0x000fe8000c10110e */
[----:B------:R-:W-:Y:S04]  /*26d40*/  @!P5 STG.E.U8 desc[UR14][R28.64+0x80], R13 ;  /* 0x0000800d1c00d986 */ /* 0x000fe8000c10110e */
[----:B------:R0:W-:Y:S04]  /*26d50*/  @!P3 STG.E.U8 desc[UR14][R30.64+0x88], R7 ;  /* 0x000088071e00b986 */ /* 0x0001e8000c10110e */
[----:B------:R1:W-:Y:S01]  /*26d60*/  @!P2 STG.E.U8 desc[UR14][R30.64+0x89], R9 ;  /* 0x000089091e00a986 */ /* 0x0003e2000c10110e */
[----:B0-----:R-:W-:-:S02]  /*26d70*/  F2FP.SATFINITE.E4M3.F32.PACK_AB_MERGE_C R7, RZ, R2, RZ ;  /* 0x00000002ff07723e */ /* 0x001fc400048070ff */
[----:B-1----:R-:W-:Y:S01]  /*26d80*/  F2FP.SATFINITE.E4M3.F32.PACK_AB_MERGE_C R9, RZ, R3, RZ ;  /* 0x00000003ff09723e */ /* 0x002fe200048070ff */
[----:B------:R-:W-:Y:S02]  /*26d90*/  FMUL R4, R38, UR20 ;  /* 0x0000001426047c20 */ /* 0x000fe40008400000 */
[----:B------:R-:W4:Y:S03]  /*26da0*/  LDL.LU R38, [R1+0x394] ;  /* 0x0003940001267983 */ /* 0x000f260000300800 */
[----:B------:R-:W-:Y:S01]  /*26db0*/  F2FP.SATFINITE.E4M3.F32.PACK_AB_MERGE_C R13, RZ, R4, RZ ;  /* 0x00000004ff0d723e */ /* 0x000fe200048070ff */
[----:B------:R-:W-:Y:S02]  /*26dc0*/  FMUL R5, R37, UR20 ;  /* 0x0000001425057c20 */ /* 0x000fe40008400000 */
[----:B------:R-:W4:Y:S01]  /*26dd0*/  LDL.LU R37, [R1+0x398] ;  /* 0x0003980001257983 */ /* 0x000f220000300800 */
[----:B------:R-:W-:-:S03]  /*26de0*/  FMUL R2, R36, UR20 ;  /* 0x0000001424027c20 */ /* 0x000fc60008400000 */
[----:B------:R-:W4:Y:S01]  /*26df0*/  LDL.LU R36, [R1+0x39c] ;  /* 0x00039c0001247983 */ /* 0x000f220000300800 */
[----:B--2---:R-:W-:-:S03]  /*26e00*/  FMUL R3, R35, UR20 ;  /* 0x0000001423037c20 */ /* 0x004fc60008400000 */
[----:B------:R-:W2:Y:S01]  /*26e10*/  LDL.LU R35, [R1+0x3a0] ;  /* 0x0003a00001237983 */ /* 0x000ea20000300800 */
        /* <DEDUP_REMOVED lines=9> */
[----:B------:R0:W-:Y:S01]  /*26eb0*/  @!P6 STG.E.U8 desc[UR14][R28.64+0x89], R7 ;  /* 0x000089071c00e986 */ /* 0x0001e2000c10110e */
[----:B------:R-:W-:-:S03]  /*26ec0*/  ISETP.LT.OR P6, PT, R0, 0x92, !P0 ;  /* 0x000000920000780c */ /* 0x000fc600047c1670 */
[----:B------:R-:W-:Y:S01]  /*26ed0*/  @!P5 STG.E.U8 desc[UR14][R28.64+0x88], R11 ;  /* 0x0000880b1c00d986 */ /* 0x000fe2000c10110e */
[----:B------:R-:W-:-:S03]  /*26ee0*/  ISETP.LT.OR P5, PT, R0, 0x91, !P0 ;  /* 0x000000910000780c */ /* 0x000fc600047a1670 */
[----:B------:R1:W-:Y:S01]  /*26ef0*/  @!P3 STG.E.U8 desc[UR14][R30.64+0x90], R9 ;  /* 0x000090091e00b986 */ /* 0x0003e2000c10110e */
[C---:B------:R-:W-:Y:S02]  /*26f00*/  ISETP.LT.OR P3, PT, R0.reuse, 0x99, !P1 ;  /* 0x000000990000780c */ /* 0x040fe40004f61670 */
[----:B0-----:R-:W-:Y:S01]  /*26f10*/  F2FP.SATFINITE.E4M3.F32.PACK_AB_MERGE_C R7, RZ, R2, RZ ;  /* 0x00000002ff07723e */ /* 0x001fe200048070ff */
[----:B------:R-:W-:Y:S01]  /*26f20*/  @!P2 STG.E.U8 desc[UR14][R30.64+0x91], R13 ;  /* 0x0000910d1e00a986 */ /* 0x000fe2000c10110e */
[----:B------:R-:W-:Y:S02]  /*26f30*/  ISETP.LT.OR P2, PT, R0, 0x9a, !P1 ;  /* 0x0000009a0000780c */ /* 0x000fe40004f41670 */
        /* <DEDUP_REMOVED lines=86> */
[----:B------:R0:W-:Y:S01]  /*274a0*/  @!P6 STG.E.U8 desc[UR14][R28.64+0xb1], R7 ;  /* 0x0000b1071c00e986 */ /* 0x0001e2000c10110e */
[----:B------:R-:W-:-:S03]  /*274b0*/  ISETP.LT.OR P6, PT, R0, 0xba, !P0 ;  /* 0x000000ba0000780c */ /* 0x000fc600047c1670 */
[----:B------:R-:W4:Y:S04]  /*274c0*/  LDL.LU R39, [R1+0x3f0] ;  /* 0x0003f00001277983 */ /* 0x000f280000300800 */
        /* <DEDUP_REMOVED lines=33> */
[----:B------:R0:W-:Y:S01]  /*276e0*/  @!P6 STG.E.U8 desc[UR14][R28.64+0xc1], R7 ;  /* 0x0000c1071c00e986 */ /* 0x0001e2000c10110e */
[----:B------:R-:W-:-:S03]  /*276f0*/  ISETP.LT.OR P6, PT, R0, 0xca, !P0 ;  /* 0x000000ca0000780c */ /* 0x000fc600047c1670 */
[----:B------:R-:W4:Y:S01]  /*27700*/  LDL.LU R40, [R1+0x40c] ;  /* 0x00040c0001287983 */ /* 0x000f220000300800 */
[----:B------:R-:W-:Y:S01]  /*27710*/  F2FP.SATFINITE.E4M3.F32.PACK_AB_MERGE_C R13, RZ, R4, RZ ;  /* 0x00000004ff0d723e */ /* 0x000fe200048070ff */
        /* <DEDUP_REMOVED lines=24> */
[C---:B------:R-:W-:Y:S01]  /*278a0*/  ISETP.LT.OR P3, PT, R0.reuse, 0xd1, !P1 ;  /* 0x000000d10000780c */ /* 0x040fe20004f61670 */
[----:B------:R-:W4:Y:S01]  /*278b0*/  LDL.LU R42, [R1+0x42c] ;  /* 0x00042c00012a7983 */ /* 0x000f220000300800 */
[C---:B------:R-:W-:Y:S02]  /*278c0*/  ISETP.LT.OR P2, PT, R0.reuse, 0xd2, !P1 ;  /* 0x000000d20000780c */ /* 0x040fe40004f41670 */
[----:B------:R-:W-:Y:S02]  /*278d0*/  ISETP.LT.OR P6, PT, R0, 0xd2, !P0 ;  /* 0x000000d20000780c */ /* 0x000fe400047c1670 */
[----:B------:R-:W-:-:S05]  /*278e0*/  F2FP.SATFINITE.E4M3.F32.PACK_AB_MERGE_C R5, RZ, R5, RZ ;  /* 0x00000005ff05723e */ /* 0x000fca00048070ff */
[----:B------:R0:W-:Y:S01]  /*278f0*/  @!P5 STG.E.U8 desc[UR14][R28.64+0xc8], R5 ;  /* 0x0000c8051c00d986 */ /* 0x0001e2000c10110e */
[----:B------:R-:W-:-:S03]  /*27900*/  ISETP.LT.OR P5, PT, R0, 0xd1, !P0 ;  /* 0x000000d10000780c */ /* 0x000fc600047a1670 */
[----:B------:R-:W-:Y:S01]  /*27910*/  @!P3 STG.E.U8 desc[UR14][R30.64+0xd0], R9 ;  /* 0x0000d0091e00b986 */ /* 0x000fe2000c10110e */
[----:B------:R-:W-:-:S03]  /*27920*/  ISETP.LT.OR P3, PT, R0, 0xd9, !P1 ;  /* 0x000000d90000780c */ /* 0x000fc60004f61670 */
[----:B------:R1:W-:Y:S01]  /*27930*/  @!P2 STG.E.U8 desc[UR14][R30.64+0xd1], R11 ;  /* 0x0000d10b1e00a986 */ /* 0x0003e2000c10110e */
[----:B0-----:R-:W-:Y:S02]  /*27940*/  F2FP.SATFINITE.E4M3.F32.PACK_AB_MERGE_C R5, RZ, R3, RZ ;  /* 0x00000003ff05723e */ /* 0x001fe400048070ff */
[----:B------:R-:W-:-:S03]  /*27950*/  ISETP.LT.OR P2, PT, R0, 0xda, !P1 ;  /* 0x000000da0000780c */ /* 0x000fc60004f41670 */
[----:B------:R-:W-:Y:S01]  /*27960*/  @!P6 STG.E.U8 desc[UR14][R28.64+0xd1], R5 ;  /* 0x0000d1051c00e986 */ /* 0x000fe2000c10110e */
[----:B-1----:R-:W-:Y:S02]  /*27970*/  F2FP.SATFINITE.E4M3.F32.PACK_AB_MERGE_C R11, RZ, R2, RZ ;  /* 0x00000002ff0b723e */ /* 0x002fe400048070ff */
[----:B------:R-:W-:Y:S01]  /*27980*/  ISETP.LT.OR P6, PT, R0, 0xda, !P0 ;  /* 0x000000da0000780c */ /* 0x000fe200047c1670 */
[----:B------:R-:W-:Y:S02]  /*27990*/  FMUL R2, R40, UR20 ;  /* 0x0000001428027c20 */ /* 0x000fe40008400000 */
[----:B------:R-:W4:Y:S01]  /*279a0*/  LDL.LU R40, [R1+0x430] ;  /* 0x0004300001287983 */ /* 0x000f220000300800 */
[----:B------:R-:W-:-:S03]  /*279b0*/  FMUL R3, R39, UR20 ;  /* 0x0000001427037c20 */ /* 0x000fc60008400000 */
[----:B------:R-:W4:Y:S01]  /*279c0*/  LDL.LU R39, [R1+0x434] ;  /* 0x0004340001277983 */ /* 0x000f220000300800 */
[----:B------:R-:W-:-:S03]  /*279d0*/  F2FP.SATFINITE.E4M3.F32.PACK_AB_MERGE_C R9, RZ, R4, RZ ;  /* 0x00000004ff09723e */ /* 0x000fc600048070ff */
        /* <DEDUP_REMOVED lines=13> */
[----:B--2---:R-:W-:Y:S01]  /*27ab0*/  FMUL R3, R35, UR20 ;  /* 0x0000001423037c20 */ /* 0x004fe20008400000 */
[----:B0-----:R-:W-:Y:S02]  /*27ac0*/  F2FP.SATFINITE.E4M3.F32.PACK_AB_MERGE_C R7, RZ, R2, RZ ;  /* 0x00000002ff07723e */ /* 0x001fe400048070ff */
        /* <DEDUP_REMOVED lines=15> */
[----:B------:R-:W-:Y:S02]  /*27bc0*/  F2FP.SATFINITE.E4M3.F32.PACK_AB_MERGE_C R5, RZ, R5, RZ ;  /* 0x00000005ff05723e */ /* 0x000fe400048070ff */
[----:B0-----:R-:W-:Y:S01]  /*27bd0*/  F2FP.SATFINITE.E4M3.F32.PACK_AB_MERGE_C R11, RZ, R4, RZ ;  /* 0x00000004ff0b723e */ /* 0x001fe200048070ff */
[----:B------:R0:W-:Y:S01]  /*27be0*/  @!P6 STG.E.U8 desc[UR14][R28.64+0xe1], R7 ;  /* 0x0000e1071c00e986 */ /* 0x0001e2000c10110e */
[C---:B------:R-:W-:Y:S02]  /*27bf0*/  ISETP.LT.OR P6, PT, R0.reuse, 0xea, !P0 ;  /* 0x000000ea0000780c */ /* 0x040fe400047c1670 */
[----:B-1----:R-:W-:Y:S01]  /*27c00*/  F2FP.SATFINITE.E4M3.F32.PACK_AB_MERGE_C R9, RZ, R3, RZ ;  /* 0x00000003ff09723e */ /* 0x002fe200048070ff */
[----:B------:R1:W-:Y:S01]  /*27c10*/  @!P5 STG.E.U8 desc[UR14][R28.64+0xe0], R5 ;  /* 0x0000e0051c00d986 */ /* 0x0003e2000c10110e */
[----:B------:R-:W-:-:S03]  /*27c20*/  ISETP.LT.OR P5, PT, R0, 0xe9, !P0 ;  /* 0x000000e90000780c */ /* 0x000fc600047a1670 */
[----:B------:R-:W-:Y:S01]  /*27c30*/  @!P2 STG.E.U8 desc[UR14][R30.64+0xe9], R11 ;  /* 0x0000e90b1e00a986 */ /* 0x000fe2000c10110e */
[----:B------:R-:W-:Y:S01]  /*27c40*/  ISETP.LT.OR P2, PT, R0, 0xf2, !P1 ;  /* 0x000000f20000780c */ /* 0x000fe20004f41670 */
[----:B------:R-:W-:Y:S02]  /*27c50*/  FMUL R3, R42, UR20 ;  /* 0x000000142a037c20 */ /* 0x000fe40008400000 */
[----:B------:R1:W-:Y:S01]  /*27c60*/  @!P3 STG.E.U8 desc[UR14][R30.64+0xe8], R9 ;  /* 0x0000e8091e00b986 */ /* 0x0003e2000c10110e */
[----:B------:R-:W-:Y:S02]  /*27c70*/  ISETP.LT.OR P3, PT, R0, 0xf1, !P1 ;  /* 0x000000f10000780c */ /* 0x000fe40004f61670 */
[----:B------:R-:W-:Y:S01]  /*27c80*/  F2FP.SATFINITE.E4M3.F32.PACK_AB_MERGE_C R13, RZ, R2, RZ ;  /* 0x00000002ff0d723e */ /* 0x000fe200048070ff */
[----:B------:R-:W-:Y:S01]  /*27c90*/  FMUL R4, R39, UR20 ;  /* 0x0000001427047c20 */ /* 0x000fe20008400000 */
[----:B------:R-:W-:Y:S01]  /*27ca0*/  FMUL R2, R40, UR20 ;  /* 0x0000001428027c20 */ /* 0x000fe20008400000 */
[----:B------:R-:W-:-:S03]  /*27cb0*/  F2FP.SATFINITE.E4M3.F32.PACK_AB_MERGE_C R3, RZ, R3, RZ ;  /* 0x00000003ff03723e */ /* 0x000fc600048070ff */
[----:B0-----:R-:W-:Y:S02]  /*27cc0*/  F2FP.SATFINITE.E4M3.F32.PACK_AB_MERGE_C R7, RZ, R4, RZ ;  /* 0x00000004ff07723e */ /* 0x001fe400048070ff */
[----:B-1----:R-:W-:Y:S01]  /*27cd0*/  F2FP.SATFINITE.E4M3.F32.PACK_AB_MERGE_C R5, RZ, R2, RZ ;  /* 0x00000002ff05723e */ /* 0x002fe200048070ff */
[----:B------:R-:W-:Y:S01]  /*27ce0*/  @!P5 STG.E.U8 desc[UR14][R28.64+0xe8], R13 ;  /* 0x0000e80d1c00d986 */ /* 0x000fe2000c10110e */
[----:B------:R-:W-:-:S03]  /*27cf0*/  ISETP.LT.OR P5, PT, R0, 0xf1, !P0 ;  /* 0x000000f10000780c */ /* 0x000fc600047a1670 */
[----:B------:R2:W-:Y:S01]  /*27d00*/  @!P6 STG.E.U8 desc[UR14][R28.64+0xe9], R3 ;  /* 0x0000e9031c00e986 */ /* 0x0005e2000c10110e */
[----:B------:R-:W-:-:S03]  /*27d10*/  ISETP.LT.OR P6, PT, R0, 0xf2, !P0 ;  /* 0x000000f20000780c */ /* 0x000fc600047c1670 */
[----:B------:R0:W-:Y:S01]  /*27d20*/  @!P2 STG.E.U8 desc[UR14][R30.64+0xf1], R7 ;  /* 0x0000f1071e00a986 */ /* 0x0001e2000c10110e */
[C---:B------:R-:W-:Y:S02]  /*27d30*/  ISETP.LT.OR P2, PT, R0.reuse, 0xf9, !P1 ;  /* 0x000000f90000780c */ /* 0x040fe40004f41670 */
[C---:B------:R-:W-:Y:S01]  /*27d40*/  ISETP.LT.OR P1, PT, R0.reuse, 0xfa, !P1 ;  /* 0x000000fa0000780c */ /* 0x040fe20004f21670 */
[----:B------:R4:W-:Y:S01]  /*27d50*/  @!P3 STG.E.U8 desc[UR14][R30.64+0xf0], R5 ;  /* 0x0000f0051e00b986 */ /* 0x0009e2000c10110e */
[C---:B------:R-:W-:Y:S02]  /*27d60*/  ISETP.LT.OR P3, PT, R0.reuse, 0xf9, !P0 ;  /* 0x000000f90000780c */ /* 0x040fe40004761670 */
[----:B------:R-:W-:Y:S01]  /*27d70*/  ISETP.LT.OR P0, PT, R0, 0xfa, !P0 ;  /* 0x000000fa0000780c */ /* 0x000fe20004701670 */
[----:B------:R-:W-:-:S05]  /*27d80*/  FMUL R2, R38, UR20 ;  /* 0x0000001426027c20 */ /* 0x000fca0008400000 */
[----:B------:R-:W-:-:S05]  /*27d90*/  F2FP.SATFINITE.E4M3.F32.PACK_AB_MERGE_C R9, RZ, R2, RZ ;  /* 0x00000002ff09723e */ /* 0x000fca00048070ff */
[----:B------:R1:W-:Y:S01]  /*27da0*/  @!P5 STG.E.U8 desc[UR14][R28.64+0xf0], R9 ;  /* 0x0000f0091c00d986 */ /* 0x0003e2000c10110e */
[----:B------:R-:W-:Y:S01]  /*27db0*/  FMUL R0, R37, UR20 ;  /* 0x0000001425007c20 */ /* 0x000fe20008400000 */
[----:B------:R-:W-:Y:S01]  /*27dc0*/  FMUL R2, R36, UR20 ;  /* 0x0000001424027c20 */ /* 0x000fe20008400000 */
[----:B--2---:R-:W-:-:S03]  /*27dd0*/  FMUL R3, R35, UR20 ;  /* 0x0000001423037c20 */ /* 0x004fc60008400000 */
[----:B0-----:R-:W-:Y:S02]  /*27de0*/  F2FP.SATFINITE.E4M3.F32.PACK_AB_MERGE_C R7, RZ, R0, RZ ;  /* 0x00000000ff07723e */ /* 0x001fe400048070ff */
[----:B------:R-:W-:Y:S02]  /*27df0*/  F2FP.SATFINITE.E4M3.F32.PACK_AB_MERGE_C R11, RZ, R2, RZ ;  /* 0x00000002ff0b723e */ /* 0x000fe400048070ff */
[----:B------:R-:W-:Y:S01]  /*27e00*/  F2FP.SATFINITE.E4M3.F32.PACK_AB_MERGE_C R3, RZ, R3, RZ ;  /* 0x00000003ff03723e */ /* 0x000fe200048070ff */
[----:B------:R1:W-:Y:S04]  /*27e10*/  @!P6 STG.E.U8 desc[UR14][R28.64+0xf1], R7 ;  /* 0x0000f1071c00e986 */ /* 0x0003e8000c10110e */
[----:B------:R1:W-:Y:S04]  /*27e20*/  @!P2 STG.E.U8 desc[UR14][R30.64+0xf8], R11 ;  /* 0x0000f80b1e00a986 */ /* 0x0003e8000c10110e */
[----:B------:R1:W-:Y:S01]  /*27e30*/  @!P1 STG.E.U8 desc[UR14][R30.64+0xf9], R3 ;  /* 0x0000f9031e009986 */ /* 0x0003e2000c10110e */
[----:B---3--:R-:W-:Y:S01]  /*27e40*/  FMUL R4, R33, UR20 ;  /* 0x0000001421047c20 */ /* 0x008fe20008400000 */
[----:B----4-:R-:W-:-:S04]  /*27e50*/  FMUL R5, R32, UR20 ;  /* 0x0000001420057c20 */ /* 0x010fc80008400000 */
[----:B------:R-:W-:Y:S02]  /*27e60*/  F2FP.SATFINITE.E4M3.F32.PACK_AB_MERGE_C R13, RZ, R4, RZ ;  /* 0x00000004ff0d723e */ /* 0x000fe400048070ff */
[----:B------:R-:W-:-:S03]  /*27e70*/  F2FP.SATFINITE.E4M3.F32.PACK_AB_MERGE_C R5, RZ, R5, RZ ;  /* 0x00000005ff05723e */ /* 0x000fc600048070ff */
[----:B------:R1:W-:Y:S04]  /*27e80*/  @!P3 STG.E.U8 desc[UR14][R28.64+0xf8], R13 ;  /* 0x0000f80d1c00b986 */ /* 0x0003e8000c10110e */
[----:B------:R1:W-:Y:S02]  /*27e90*/  @!P0 STG.E.U8 desc[UR14][R28.64+0xf9], R5 ;  /* 0x0000f9051c008986 */ /* 0x0003e4000c10110e */
.L_x_551:
[----:B------:R-:W-:Y:S05]  /*27ea0*/  BSYNC B0 ;  /* 0x0000000000007941 */ /* 0x000fea0003800000 */
.L_x_37:
[----:B-12---:R-:W2:Y:S04]  /*27eb0*/  LDL.LU R3, [R1+0x458] ;  /* 0x0004580001037983 */ /* 0x006ea80000300800 */
[----:B-----5:R-:W2:Y:S01]  /*27ec0*/  LDL.LU R2, [R1+0x45c] ;  /* 0x00045c0001027983 */ /* 0x020ea20000300800 */
[----:B------:R-:W-:Y:S01]  /*27ed0*/  ULDC UR6, c[0x0][0xc] ;  /* 0x0000030000067ab9 */ /* 0x000fe20000000800 */
[----:B------:R-:W-:Y:S01]  /*27ee0*/  ULDC UR7, c[0x0][0x10] ;  /* 0x0000040000077ab9 */ /* 0x000fe20000000800 */
[----:B---34-:R-:W2:Y:S01]  /*27ef0*/  LDC R5, c[0x0][0x14] ;  /* 0x00000500ff057b82 */ /* 0x018ea20000000800 */
[----:B------:R-:W-:Y:S01]  /*27f00*/  UIMAD.WIDE.U32 UR6, UR6, UR7, URZ ;  /* 0x00000007060672a5 */ /* 0x000fe2000f8e003f */
[----:B------:R-:W-:Y:S01]  /*27f10*/  PRMT R0, RZ, 0x7610, R0 ;  /* 0x00007610ff007816 */ /* 0x000fe20000000000 */
[----:B------:R-:W-:-:S04]  /*27f20*/  UMOV UR9, 0xffffffff ;  /* 0xffffffff00097882 */ /* 0x000fc80000000000 */
[----:B--2---:R-:W-:-:S04]  /*27f30*/  IMAD.WIDE.U32 R2, R5, UR6, R2 ;  /* 0x0000000605027c25 */ /* 0x004fc8000f8e0002 */
[----:B------:R-:W-:Y:S01]  /*27f40*/  IMAD R5, R5, UR7, RZ ;  /* 0x0000000705057c24 */ /* 0x000fe2000f8e02ff */
[----:B------:R-:W-:Y:S01]  /*27f50*/  ULDC.64 UR6, c[0x0][0x650] ;  /* 0x0001940000067ab9 */ /* 0x000fe20000000a00 */
[----:B------:R-:W-:Y:S01]  /*27f60*/  IMAD.MOV.U32 R11, RZ, RZ, R2 ;  /* 0x000000ffff0b7224 */ /* 0x000fe200078e0002 */
[----:B------:R-:W-:Y:S01]  /*27f70*/  ISETP.GE.U32.AND P0, PT, R2, UR6, PT ;  /* 0x0000000602007c0c */ /* 0x000fe2000bf06070 */
[----:B------:R-:W-:Y:S02]  /*27f80*/  IMAD.IADD R13, R3, 0x1, R5 ;  /* 0x00000001030d7824 */ /* 0x000fe400078e0205 */
[----:B------:R-:W-:-:S03]  /*27f90*/  IMAD.MOV.U32 R2, RZ, RZ, -0x1 ;  /* 0xffffffffff027424 */ /* 0x000fc600078e00ff */
[----:B------:R1:W-:Y:S01]  /*27fa0*/  STL [R1+0x458], R13 ;  /* 0x0004580d01007387 */ /* 0x0003e20000100800 */
[----:B------:R-:W-:-:S03]  /*27fb0*/  ISETP.GE.U32.AND.EX P0, PT, R13, UR7, PT, P0 ;  /* 0x000000070d007c0c */ /* 0x000fc6000bf06100 */
[----:B------:R1:W-:Y:S04]  /*27fc0*/  STL [R1+0x45c], R11 ;  /* 0x00045c0b01007387 */ /* 0x0003e80000100800 */
[----:B------:R1:W-:Y:S06]  /*27fd0*/  STL [R1+0x460], R2 ;  /* 0x0004600201007387 */ /* 0x0003ec0000100800 */
[----:B------:R-:W-:Y:S05]  /*27fe0*/  @P0 BRA `(.L_x_552) ;  /* 0x0000000400740947 */ /* 0x000fea0003800000 */
[----:B------:R-:W2:Y:S01]  /*27ff0*/  S2R R8, SR_CTAID.X ;  /* 0x0000000000087919 */ /* 0x000ea20000002500 */
[----:B------:R-:W-:Y:S01]  /*28000*/  ULDC.64 UR18, c[0x0][0x628] ;  /* 0x00018a0000127ab9 */ /* 0x000fe20000000a00 */
[----:B------:R-:W3:Y:S01]  /*28010*/  LDC R9, c[0x0][0x144] ;  /* 0x00005100ff097b82 */ /* 0x000ee20000000800 */
[----:B------:R-:W-:Y:S01]  /*28020*/  ULDC UR6, c[0x0][0x150] ;  /* 0x0000540000067ab9 */ /* 0x000fe20000000800 */
[----:B------:R-:W4:Y:S01]  /*28030*/  S2R R12, SR_CTAID.Y ;  /* 0x00000000000c7919 */ /* 0x000f220000002600 */
[----:B------:R-:W-:Y:S01]  /*28040*/  ISETP.NE.U32.AND P0, PT, RZ, UR18, PT ;  /* 0x00000012ff007c0c */ /* 0x000fe2000bf05070 */
[----:B------:R-:W-:Y:S01]  /*28050*/  ULDC UR23, c[0x0][0x630] ;  /* 0x00018c0000177ab9 */ /* 0x000fe20000000800 */
[----:B------:R-:W-:Y:S02]  /*28060*/  R2UR UR16, R11 ;  /* 0x000000000b1072ca */ /* 0x000fe400000e0000 */
[----:B------:R-:W-:Y:S01]  /*28070*/  ISETP.NE.AND.EX P0, PT, RZ, UR19, PT, P0 ;  /* 0x00000013ff007c0c */ /* 0x000fe2000bf05300 */
[----:B0-----:R-:W0:Y:S01]  /*28080*/  LDC.64 R6, c[0x0][0x620] ;  /* 0x00018800ff067b82 */ /* 0x001e220000000a00 */
[----:B------:R-:W-:-:S02]  /*28090*/  R2UR UR17, R13 ;  /* 0x000000000d1172ca */ /* 0x000fc400000e0000 */
[----:B--2---:R-:W-:-:S05]  /*280a0*/  I2FP.F32.U32 R0, R8 ;  /* 0x0000000800007245 */ /* 0x004fca0000201000 */
[----:B------:R-:W-:-:S06]  /*280b0*/  FMUL R0, R0, UR6 ;  /* 0x0000000600007c20 */ /* 0x000fcc0008400000 */
[----:B------:R-:W2:Y:S01]  /*280c0*/  F2I.U32.TRUNC.NTZ R0, R0 ;  /* 0x0000000000007305 */ /* 0x000ea2000020f000 */
[----:B----4-:R-:W-:Y:S05]  /*280d0*/  @!P0 BRA `(.L_x_553) ;  /* 0x0000000000308947 */ /* 0x010fea0003800000 */
        /* <DEDUP_REMOVED lines=12> */
.L_x_553:
[----:B------:R-:W-:Y:S01]  /*281a0*/  USHF.R.U64 UR9, UR16, UR23, UR17 ;  /* 0x0000001710097299 */ /* 0x000fe20008001211 */
[----:B------:R-:W4:Y:S01]  /*281b0*/  LDC.64 R22, c[0x0][0x640] ;  /* 0x00019000ff167b82 */ /* 0x000f220000000a00 */
[----:B------:R-:W-:Y:S01]  /*281c0*/  USHF.R.U32.HI UR6, URZ, UR23, UR17 ;  /* 0x000000173f067299 */ /* 0x000fe20008011611 */
[----:B--2---:R-:W-:Y:S02]  /*281d0*/  IMAD.MOV R10, RZ, RZ, -R0 ;  /* 0x000000ffff0a7224 */ /* 0x004fe400078e0a00 */
[----:B-1----:R-:W-:Y:S01]  /*281e0*/  IMAD.MOV.U32 R2, RZ, RZ, R11 ;  /* 0x000000ffff027224 */ /* 0x002fe200078e000b */
[----:B------:R-:W-:Y:S01]  /*281f0*/  IADD3 R5, P0, RZ, -UR9, RZ ;  /* 0x80000009ff057c10 */ /* 0x000fe2000ff1e0ff */
[----:B---3--:R-:W-:Y:S02]  /*28200*/  IMAD R18, R9, R10, R8 ;  /* 0x0000000a09127224 */ /* 0x008fe400078e0208 */
[----:B------:R-:W1:Y:S02]  /*28210*/  LDC R4, c[0x0][0x618] ;  /* 0x00018600ff047b82 */ /* 0x000e640000000800 */
[----:B------:R-:W-:Y:S01]  /*28220*/  IMAD.X R3, RZ, RZ, ~UR6, P0 ;  /* 0x80000006ff037e24 */ /* 0x000fe200080e06ff */
[----:B------:R-:W-:-:S03]  /*28230*/  ULDC UR6, c[0x0][0x154] ;  /* 0x0000550000067ab9 */ /* 0x000fc60000000800 */
[-C--:B0-----:R-:W-:Y:S02]  /*28240*/  IMAD R0, R3, R6.reuse, RZ ;  /* 0x0000000603007224 */ /* 0x081fe400078e02ff */
[----:B------:R-:W0:Y:S01]  /*28250*/  LDC R14, c[0x0][0x608] ;  /* 0x00018200ff0e7b82 */ /* 0x000e220000000800 */
[----:B------:R-:W-:Y:S02]  /*28260*/  IMAD.MOV.U32 R3, RZ, RZ, R13 ;  /* 0x000000ffff037224 */ /* 0x000fe400078e000d */
[----:B------:R-:W-:-:S05]  /*28270*/  IMAD.WIDE.U32 R2, R5, R6, R2 ;  /* 0x0000000605027225 */ /* 0x000fca00078e0002 */
[----:B------:R-:W2:Y:S01]  /*28280*/  LDC R20, c[0x0][0x658] ;  /* 0x00019600ff147b82 */ /* 0x000ea20000000800 */
[----:B------:R-:W-:Y:S01]  /*28290*/  IMAD R5, R5, R7, R0 ;  /* 0x0000000705057224 */ /* 0x000fe200078e0200 */
[----:B------:R-:W-:Y:S01]  /*282a0*/  I2FP.F32.U32 R0, R12 ;  /* 0x0000000c00007245 */ /* 0x000fe20000201000 */
[----:B------:R-:W-:Y:S01]  /*282b0*/  IMAD.MOV.U32 R7, RZ, RZ, 0x1 ;  /* 0x00000001ff077424 */ /* 0x000fe200078e00ff */
[----:B----4-:R-:W-:Y:S01]  /*282c0*/  ISETP.NE.U32.AND P0, PT, R22, RZ, PT ;  /* 0x000000ff1600720c */ /* 0x010fe20003f05070 */
[----:B------:R-:W-:Y:S02]  /*282d0*/  IMAD.IADD R3, R3, 0x1, R5 ;  /* 0x0000000103037824 */ /* 0x000fe400078e0205 */
[----:B------:R-:W-:Y:S01]  /*282e0*/  FMUL R0, R0, UR6 ;  /* 0x0000000600007c20 */ /* 0x000fe20008400000 */
[----:B------:R-:W3:Y:S01]  /*282f0*/  LDC R15, c[0x0][0x148] ;  /* 0x00005200ff0f7b82 */ /* 0x000ee20000000800 */
[----:B------:R-:W-:Y:S01]  /*28300*/  ISETP.NE.AND.EX P0, PT, R23, RZ, PT, P0 ;  /* 0x000000ff1700720c */ /* 0x000fe20003f05300 */
[----:B------:R-:W-:Y:S01]  /*28310*/  IMAD.MOV.U32 R5, RZ, RZ, -0x1 ;  /* 0xffffffffff057424 */ /* 0x000fe200078e00ff */
[-CC-:B-1----:R-:W-:Y:S01]  /*28320*/  SHF.R.U64 R10, R2, R4.reuse, R3.reuse ;  /* 0x00000004020a7219 */ /* 0x182fe20000001203 */
[----:B------:R1:W4:Y:S01]  /*28330*/  F2I.U32.TRUNC.NTZ R13, R0 ;  /* 0x00000000000d7305 */ /* 0x000322000020f000 */
[----:B------:R-:W-:-:S03]  /*28340*/  SHF.R.U32.HI R3, RZ, R4, R3 ;  /* 0x00000004ff037219 */ /* 0x000fc60000011603 */
[----:B------:R-:W1:Y:S01]  /*28350*/  LDC R16, c[0x0][0x600] ;  /* 0x00018000ff107b82 */ /* 0x000e620000000800 */
[-CC-:B0-----:R-:W-:Y:S02]  /*28360*/  SHF.R.U64 R8, R10, R14.reuse, R3.reuse ;  /* 0x0000000e0a087219 */ /* 0x181fe40000001203 */
[----:B------:R-:W-:-:S05]  /*28370*/  SHF.R.U32.HI R3, RZ, R14, R3 ;  /* 0x0000000eff037219 */ /* 0x000fca0000011603 */
[----:B------:R-:W0:Y:S01]  /*28380*/  LDC R17, c[0x0][0x648] ;  /* 0x00019200ff117b82 */ /* 0x000e220000000800 */
[-CC-:B--2---:R-:W-:Y:S02]  /*28390*/  SHF.R.U64 R11, R8, R20.reuse, R3.reuse ;  /* 0x00000014080b7219 */ /* 0x184fe40000001203 */
[-C--:B------:R-:W-:Y:S02]  /*283a0*/  SHF.L.U32 R5, R5, R20.reuse, RZ ;  /* 0x0000001405057219 */ /* 0x080fe400000006ff */
[-C--:B------:R-:W-:Y:S01]  /*283b0*/  SHF.R.U32.HI R3, RZ, R20.reuse, R3 ;  /* 0x00000014ff037219 */ /* 0x080fe20000011603 */
[----:B------:R-:W-:Y:S01]  /*283c0*/  IMAD.MOV.U32 R2, RZ, RZ, R11 ;  /* 0x000000ffff027224 */ /* 0x000fe200078e000b */
[----:B------:R-:W-:Y:S01]  /*283d0*/  SHF.L.U32 R20, R7, R20, RZ ;  /* 0x0000001407147219 */ /* 0x000fe200000006ff */
[----:B------:R-:W2:Y:S01]  /*283e0*/  LDC R19, c[0x0][0x638] ;  /* 0x00018e00ff137b82 */ /* 0x000ea20000000800 */
[----:B------:R-:W-:-:S07]  /*283f0*/  LOP3.LUT R41, RZ, R5, RZ, 0x33, !PT ;  /* 0x00000005ff297212 */ /* 0x000fce00078e33ff */
[----:B------:R-:W0:Y:S01]  /*28400*/  LDC R21, c[0x0][0x610] ;  /* 0x00018400ff157b82 */ /* 0x000e220000000800 */
[----:B----4-:R-:W-:Y:S05]  /*28410*/  @!P0 BRA `(.L_x_554) ;  /* 0x0000000000288947 */ /* 0x010fea0003800000 */
[----:B-1----:R-:W1:Y:S02]  /*28420*/  LDC R0, c[0x0][0x64c] ;  /* 0x00019300ff007b82 */ /* 0x002e640000000800 */
[----:B-1----:R-:W-:-:S05]  /*28430*/  IADD3 R7, P0, R11, R0, RZ ;  /* 0x000000000b077210 */ /* 0x002fca0007f1e0ff */
        /* <DEDUP_REMOVED lines=8> */
.L_x_554:
[----:B01----:R-:W-:Y:S01]  /*284c0*/  SHF.R.U64 R0, R2, R17, R3 ;  /* 0x0000001102007219 */ /* 0x003fe20000001203 */
[----:B------:R-:W-:Y:S01]  /*284d0*/  VIADD R3, R16, 0xffffffff ;  /* 0xffffffff10037836 */ /* 0x000fe20000000000 */
[----:B------:R-:W-:Y:S01]  /*284e0*/  LOP3.LUT R41, R8, R41, RZ, 0xc0, !PT ;  /* 0x0000002908297212 */ /* 0x000fe200078ec0ff */
[----:B------:R-:W-:Y:S02]  /*284f0*/  IMAD.MOV R13, RZ, RZ, -R13 ;  /* 0x000000ffff0d7224 */ /* 0x000fe400078e0a0d */
[----:B------:R-:W-:Y:S01]  /*28500*/  IMAD.MOV R2, RZ, RZ, -R0 ;  /* 0x000000ffff027224 */ /* 0x000fe200078e0a00 */
[----:B------:R-:W-:Y:S01]  /*28510*/  LOP3.LUT R3, R10, R3, RZ, 0xc0, !PT ;  /* 0x000000030a037212 */ /* 0x000fe200078ec0ff */
[----:B------:R-:W-:Y:S02]  /*28520*/  IMAD R41, R20, R0, R41 ;  /* 0x0000000014297224 */ /* 0x000fe400078e0229 */
[----:B---3--:R-:W-:Y:S02]  /*28530*/  @P4 IMAD R18, R15, R13, R12 ;  /* 0x0000000d0f124224 */ /* 0x008fe400078e020c */
[----:B--2---:R-:W-:-:S02]  /*28540*/  IMAD R0, R2, R19, R11 ;  /* 0x0000001302007224 */ /* 0x004fc400078e020b */
[----:B------:R-:W-:Y:S02]  /*28550*/  IMAD R41, R41, R21, R18 ;  /* 0x0000001529297224 */ /* 0x000fe400078e0212 */
[----:B------:R-:W-:Y:S02]  /*28560*/  IMAD R2, R0, R16, R3 ;  /* 0x0000001000027224 */ /* 0x000fe400078e0203 */
[----:B------:R-:W-:-:S03]  /*28570*/  IMAD.MOV.U32 R4, RZ, RZ, 0x1 ;  /* 0x00000001ff047424 */ /* 0x000fc600078e00ff */
[----:B------:R-:W-:Y:S02]  /*28580*/  SEL R3, R2, R41, !P4 ;  /* 0x0000002902037207 */ /* 0x000fe40006000000 */
[----:B------:R-:W-:Y:S02]  /*28590*/  PRMT R0, R4, 0x7610, R0 ;  /* 0x0000761004007816 */ /* 0x000fe40000000000 */
[----:B------:R-:W-:Y:S01]  /*285a0*/  SEL R41, R41, R2, !P4 ;  /* 0x0000000229297207 */ /* 0x000fe20006000000 */
[----:B------:R2:W-:Y:S06]  /*285b0*/  STL [R1+0x460], R3 ;  /* 0x0004600301007387 */ /* 0x0005ec0000100800 */
.L_x_552:
[----:B------:R3:W-:Y:S01]  /*285c0*/  STL [R1+0x464], R41 ;  /* 0x0004642901007387 */ /* 0x0007e20000100800 */
[----:B------:R-:W-:-:S13]  /*285d0*/  LOP3.LUT P0, RZ, R0, 0xff, RZ, 0xc0, !PT ;  /* 0x000000ff00ff7812 */ /* 0x000fda000780c0ff */
[----:B---3--:R-:W-:Y:S05]  /*285e0*/  @P0 BRA `(.L_x_555) ;  /* 0xfffffd8c004c0947 */ /* 0x008fea000383ffff */
[----:B------:R-:W-:Y:S05]  /*285f0*/  EXIT ;  /* 0x000000000000794d */ /* 0x000fea0003800000 */
.L_x_7:
[----:B0-----:R-:W2:Y:S01]  /*28600*/  LDL R16, [R1+0x45c] ;  /* 0x00045c0001107983 */ /* 0x001ea20000100800 */
[----:B------:R-:W-:-:S03]  /*28610*/  ULDC.64 UR4, c[0x0][0x650] ;  /* 0x0001940000047ab9 */ /* 0x000fc60000000a00 */
[----:B------:R-:W3:Y:S01]  /*28620*/  LDL R20, [R1+0x458] ;  /* 0x0004580001147983 */ /* 0x000ee20000100800 */
[----:B------:R-:W-:Y:S01]  /*28630*/  PRMT R0, RZ, 0x7610, R0 ;  /* 0x00007610ff007816 */ /* 0x000fe20000000000 */
[----:B------:R-:W-:Y:S02]  /*28640*/  IMAD.MOV.U32 R5, RZ, RZ, -0x1 ;  /* 0xffffffffff057424 */ /* 0x000fe400078e00ff */
[----:B------:R-:W-:Y:S02]  /*28650*/  IMAD.MOV.U32 R4, RZ, RZ, -0x1 ;  /* 0xffffffffff047424 */ /* 0x000fe400078e00ff */
[----:B------:R-:W-:Y:S01]  /*28660*/  IMAD.MOV.U32 R10, RZ, RZ, -0x1 ;  /* 0xffffffffff0a7424 */ /* 0x000fe200078e00ff */
[----:B--2---:R-:W-:-:S04]  /*28670*/  ISETP.GE.U32.AND P0, PT, R16, UR4, PT ;  /* 0x0000000410007c0c */ /* 0x004fc8000bf06070 */
[----:B---3--:R-:W-:-:S13]  /*28680*/  ISETP.GE.U32.AND.EX P0, PT, R20, UR5, PT, P0 ;  /* 0x0000000514007c0c */ /* 0x008fda000bf06100 */
[----:B------:R-:W-:Y:S05]  /*28690*/  @P0 BRA `(.L_x_556) ;  /* 0x0000000400300947 */ /* 0x000fea0003800000 */
[----:B------:R-:W0:Y:S01]  /*286a0*/  LDC.64 R14, c[0x0][0x628] ;  /* 0x00018a00ff0e7b82 */ /* 0x000e220000000a00 */
[----:B------:R-:W-:Y:S02]  /*286b0*/  IMAD.MOV.U32 R8, RZ, RZ, R16 ;  /* 0x000000ffff087224 */ /* 0x000fe400078e0010 */
[----:B------:R-:W-:-:S05]  /*286c0*/  IMAD.MOV.U32 R9, RZ, RZ, R20 ;  /* 0x000000ffff097224 */ /* 0x000fca00078e0014 */
[----:B------:R-:W1:Y:S08]  /*286d0*/  LDC R10, c[0x0][0x630] ;  /* 0x00018c00ff0a7b82 */ /* 0x000e700000000800 */
[----:B------:R-:W2:Y:S01]  /*286e0*/  LDC.64 R18, c[0x0][0x620] ;  /* 0x00018800ff127b82 */ /* 0x000ea20000000a00 */
[----:B0-----:R-:W-:-:S04]  /*286f0*/  ISETP.NE.U32.AND P0, PT, R14, RZ, PT ;  /* 0x000000ff0e00720c */ /* 0x001fc80003f05070 */
[----:B------:R-:W-:-:S13]  /*28700*/  ISETP.NE.AND.EX P0, PT, R15, RZ, PT, P0 ;  /* 0x000000ff0f00720c */ /* 0x000fda0003f05300 */
[----:B-12---:R-:W-:Y:S05]  /*28710*/  @!P0 BRA `(.L_x_557) ;  /* 0x0000000000288947 */ /* 0x006fea0003800000 */
[----:B------:R-:W0:Y:S02]  /*28720*/  LDC R0, c[0x0][0x634] ;  /* 0x00018d00ff007b82 */ /* 0x000e240000000800 */
[----:B0-----:R-:W-:-:S05]  /*28730*/  IADD3 R9, P0, R16, R0, RZ ;  /* 0x0000000010097210 */ /* 0x001fca0007f1e0ff */
        /* <DEDUP_REMOVED lines=8> */
.L_x_557:
[----:B------:R-:W0:Y:S01]  /*287c0*/  LDC.64 R22, c[0x0][0x640] ;  /* 0x00019000ff167b82 */ /* 0x000e220000000a00 */
[-CC-:B------:R-:W-:Y:S01]  /*287d0*/  SHF.R.U64 R14, R8, R10.reuse, R9.reuse ;  /* 0x0000000a080e7219 */ /* 0x180fe20000001209 */
[----:B------:R-:W-:Y:S01]  /*287e0*/  IMAD.MOV.U32 R4, RZ, RZ, R16 ;  /* 0x000000ffff047224 */ /* 0x000fe200078e0010 */
[----:B------:R-:W-:Y:S01]  /*287f0*/  SHF.R.U32.HI R0, RZ, R10, R9 ;  /* 0x0000000aff007219 */ /* 0x000fe20000011609 */
[----:B------:R-:W-:Y:S01]  /*28800*/  IMAD.MOV.U32 R24, RZ, RZ, 0x1 ;  /* 0x00000001ff187424 */ /* 0x000fe200078e00ff */
[----:B------:R-:W-:-:S03]  /*28810*/  IADD3 R7, P0, RZ, -R14, RZ ;  /* 0x8000000eff077210 */ /* 0x000fc60007f1e0ff */
[----:B------:R-:W1:Y:S02]  /*28820*/  LDC R6, c[0x0][0x618] ;  /* 0x00018600ff067b82 */ /* 0x000e640000000800 */
[----:B------:R-:W-:-:S04]  /*28830*/  IMAD.X R5, RZ, RZ, ~R0, P0 ;  /* 0x000000ffff057224 */ /* 0x000fc800000e0e00 */
[-C--:B------:R-:W-:Y:S02]  /*28840*/  IMAD R0, R5, R18.reuse, RZ ;  /* 0x0000001205007224 */ /* 0x080fe400078e02ff */
[----:B------:R-:W2:Y:S01]  /*28850*/  LDC R8, c[0x0][0x608] ;  /* 0x00018200ff087b82 */ /* 0x000ea20000000800 */
[----:B------:R-:W-:Y:S02]  /*28860*/  IMAD.MOV.U32 R5, RZ, RZ, R20 ;  /* 0x000000ffff057224 */ /* 0x000fe400078e0014 */
[----:B------:R-:W-:-:S05]  /*28870*/  IMAD.WIDE.U32 R4, R7, R18, R4 ;  /* 0x0000001207047225 */ /* 0x000fca00078e0004 */
[----:B------:R-:W3:Y:S01]  /*28880*/  LDC R21, c[0x0][0x658] ;  /* 0x00019600ff157b82 */ /* 0x000ee20000000800 */
[----:B------:R-:W-:Y:S01]  /*28890*/  IMAD R7, R7, R19, R0 ;  /* 0x0000001307077224 */ /* 0x000fe200078e0200 */
[----:B0-----:R-:W-:-:S03]  /*288a0*/  ISETP.NE.U32.AND P0, PT, R22, RZ, PT ;  /* 0x000000ff1600720c */ /* 0x001fc60003f05070 */
[----:B------:R-:W-:Y:S01]  /*288b0*/  IMAD.IADD R5, R5, 0x1, R7 ;  /* 0x0000000105057824 */ /* 0x000fe200078e0207 */
[----:B------:R-:W-:Y:S02]  /*288c0*/  ISETP.NE.AND.EX P0, PT, R23, RZ, PT, P0 ;  /* 0x000000ff1700720c */ /* 0x000fe40003f05300 */
[----:B------:R-:W0:Y:S02]  /*288d0*/  LDC R16, c[0x0][0x600] ;  /* 0x00018000ff107b82 */ /* 0x000e240000000800 */
[-CC-:B-1----:R-:W-:Y:S01]  /*288e0*/  SHF.R.U64 R10, R4, R6.reuse, R5.reuse ;  /* 0x00000006040a7219 */ /* 0x182fe20000001205 */
[----:B------:R-:W-:Y:S01]  /*288f0*/  IMAD.MOV.U32 R4, RZ, RZ, -0x1 ;  /* 0xffffffffff047424 */ /* 0x000fe200078e00ff */
[----:B------:R-:W-:-:S04]  /*28900*/  SHF.R.U32.HI R5, RZ, R6, R5 ;  /* 0x00000006ff057219 */ /* 0x000fc80000011605 */
[----:B------:R-:W1:Y:S01]  /*28910*/  LDC R18, c[0x0][0x648] ;  /* 0x00019200ff127b82 */ /* 0x000e620000000800 */
[-CC-:B--2---:R-:W-:Y:S02]  /*28920*/  SHF.R.U64 R17, R10, R8.reuse, R5.reuse ;  /* 0x000000080a117219 */ /* 0x184fe40000001205 */
[----:B------:R-:W-:-:S05]  /*28930*/  SHF.R.U32.HI R0, RZ, R8, R5 ;  /* 0x00000008ff007219 */ /* 0x000fca0000011605 */
[----:B------:R-:W2:Y:S01]  /*28940*/  LDC R20, c[0x0][0x638] ;  /* 0x00018e00ff147b82 */ /* 0x000ea20000000800 */
[-C--:B---3--:R-:W-:Y:S02]  /*28950*/  SHF.L.U32 R4, R4, R21.reuse, RZ ;  /* 0x0000001504047219 */ /* 0x088fe400000006ff */
[-CC-:B------:R-:W-:Y:S02]  /*28960*/  SHF.R.U64 R19, R17, R21.reuse, R0.reuse ;  /* 0x0000001511137219 */ /* 0x180fe40000001200 */
[----:B------:R-:W-:Y:S02]  /*28970*/  LOP3.LUT R26, RZ, R4, RZ, 0x33, !PT ;  /* 0x00000004ff1a7212 */ /* 0x000fe400078e33ff */
[----:B------:R-:W-:Y:S01]  /*28980*/  SHF.R.U32.HI R5, RZ, R21, R0 ;  /* 0x00000015ff057219 */ /* 0x000fe20000011600 */
[----:B------:R-:W3:Y:S01]  /*28990*/  LDC R25, c[0x0][0x610] ;  /* 0x00018400ff197b82 */ /* 0x000ee20000000800 */
[----:B------:R-:W-:Y:S01]  /*289a0*/  IMAD.MOV.U32 R4, RZ, RZ, R19 ;  /* 0x000000ffff047224 */ /* 0x000fe200078e0013 */
[----:B------:R-:W-:Y:S06]  /*289b0*/  @!P0 BRA `(.L_x_558) ;  /* 0x0000000000288947 */ /* 0x000fec0003800000 */
        /* <DEDUP_REMOVED lines=10> */
.L_x_558:
[----:B-1----:R-:W-:Y:S01]  /*28a60*/  SHF.R.U64 R3, R4, R18, R5 ;  /* 0x0000001204037219 */ /* 0x002fe20000001205 */
[----:B0-----:R-:W-:Y:S01]  /*28a70*/  VIADD R5, R16, 0xffffffff ;  /* 0xffffffff10057836 */ /* 0x001fe20000000000 */
[----:B------:R-:W-:Y:S01]  /*28a80*/  SHF.L.U32 R24, R24, R21, RZ ;  /* 0x0000001518187219 */ /* 0x000fe200000006ff */
[----:B------:R-:W-:Y:S01]  /*28a90*/  @P4 IMAD R11, R13, R12, R2 ;  /* 0x0000000c0d0b4224 */ /* 0x000fe200078e0202 */
[----:B------:R-:W-:Y:S01]  /*28aa0*/  LOP3.LUT R0, R17, R26, RZ, 0xc0, !PT ;  /* 0x0000001a11007212 */ /* 0x000fe200078ec0ff */
[----:B------:R-:W-:-:S04]  /*28ab0*/  IMAD.MOV R4, RZ, RZ, -R3 ;  /* 0x000000ffff047224 */ /* 0x000fc800078e0a03 */
[----:B------:R-:W-:Y:S01]  /*28ac0*/  IMAD R2, R24, R3, R0 ;  /* 0x0000000318027224 */ /* 0x000fe200078e0200 */
[----:B------:R-:W-:Y:S01]  /*28ad0*/  LOP3.LUT R3, R10, R5, RZ, 0xc0, !PT ;  /* 0x000000050a037212 */ /* 0x000fe200078ec0ff */
[----:B--2---:R-:W-:Y:S02]  /*28ae0*/  IMAD R0, R4, R20, R19 ;  /* 0x0000001404007224 */ /* 0x004fe400078e0213 */
[----:B---3--:R-:W-:Y:S02]  /*28af0*/  IMAD R5, R2, R25, R11 ;  /* 0x0000001902057224 */ /* 0x008fe400078e020b */
[----:B------:R-:W-:Y:S02]  /*28b00*/  IMAD.MOV.U32 R4, RZ, RZ, 0x1 ;  /* 0x00000001ff047424 */ /* 0x000fe400078e00ff */
[----:B------:R-:W-:Y:S02]  /*28b10*/  IMAD R2, R0, R16, R3 ;  /* 0x0000001000027224 */ /* 0x000fe400078e0203 */
[----:B------:R-:W-:Y:S01]  /*28b20*/  IMAD.MOV.U32 R10, RZ, RZ, R14 ;  /* 0x000000ffff0a7224 */ /* 0x000fe200078e000e */
[----:B------:R-:W-:-:S02]  /*28b30*/  PRMT R0, R4, 0x7610, R0 ;  /* 0x0000761004007816 */ /* 0x000fc40000000000 */
[----:B------:R-:W-:Y:S02]  /*28b40*/  SEL R4, R2, R5, !P4 ;  /* 0x0000000502047207 */ /* 0x000fe40006000000 */
[----:B------:R-:W-:-:S07]  /*28b50*/  SEL R5, R5, R2, !P4 ;  /* 0x0000000205057207 */ /* 0x000fce0006000000 */
.L_x_556:
[----:B------:R-:W-:-:S08]  /*28b60*/  NOP ;  /* 0x0000000000007918 */ /* 0x000fd00000000000 */
[----:B------:R-:W0:-:S00]  /*28b70*/  USETMAXREG.DEALLOC.CTAPOOL 0x18 ;  /* 0x00000018000079c8 */ /* 0x000e0000080e0500 */
[----:B------:R-:W-:-:S13]  /*28b80*/  ISETP.NE.AND P0, PT, RZ, UR8, PT ;  /* 0x00000008ff007c0c */ /* 0x000fda000bf05270 */
[----:B------:R-:W-:Y:S05]  /*28b90*/  @P0 EXIT ;  /* 0x000000000000094d */ /* 0x000fea0003800000 */
[----:B0-----:R-:W-:Y:S01]  /*28ba0*/  LOP3.LUT P0, RZ, R0, 0xff, RZ, 0xc0, !PT ;  /* 0x000000ff00ff7812 */ /* 0x001fe2000780c0ff */
[----:B------:R-:W-:Y:S02]  /*28bb0*/  IMAD.MOV.U32 R6, RZ, RZ, 0x1 ;  /* 0x00000001ff067424 */ /* 0x000fe400078e00ff */
[----:B------:R-:W-:-:S10]  /*28bc0*/  IMAD.MOV.U32 R7, RZ, RZ, RZ ;  /* 0x000000ffff077224 */ /* 0x000fd400078e00ff */
[----:B------:R-:W-:Y:S05]  /*28bd0*/  @!P0 BRA `(.L_x_559) ;  /* 0x0000000c00508947 */ /* 0x000fea0003800000 */
[----:B------:R-:W0:Y:S01]  /*28be0*/  LDC R0, c[0x0][0x28c] ;  /* 0x0000a300ff007b82 */ /* 0x000e220000000800 */
[----:B------:R-:W-:Y:S01]  /*28bf0*/  ULDC UR6, c[0x0][0x658] ;  /* 0x0001960000067ab9 */ /* 0x000fe20000000800 */
[----:B------:R-:W-:Y:S01]  /*28c00*/  UMOV UR9, 0xffffffff ;  /* 0xffffffff00097882 */ /* 0x000fe20000000000 */
[----:B------:R-:W-:Y:S01]  /*28c10*/  ULDC UR8, c[0x0][0xc] ;  /* 0x0000030000087ab9 */ /* 0x000fe20000000800 */
[----:B------:R-:W-:Y:S01]  /*28c20*/  USHF.L.U32 UR11, UR9, UR6, URZ ;  /* 0x00000006090b7299 */ /* 0x000fe2000800063f */
[----:B------:R-:W-:Y:S01]  /*28c30*/  BSSY B0, `(.L_x_559) ;  /* 0x00000ce000007945 */ /* 0x000fe20003800000 */
[----:B------:R-:W-:Y:S01]  /*28c40*/  UMOV UR10, 0x1 ;  /* 0x00000001000a7882 */ /* 0x000fe20000000000 */
[----:B------:R-:W-:Y:S01]  /*28c50*/  ULDC UR9, c[0x0][0x10] ;  /* 0x0000040000097ab9 */ /* 0x000fe20000000800 */
[----:B------:R-:W1:Y:S01]  /*28c60*/  S2UR UR4, SR_CgaCtaId ;  /* 0x00000000000479c3 */ /* 0x000e620000008800 */
[----:B------:R-:W-:Y:S01]  /*28c70*/  UIMAD.WIDE.U32 UR8, UR8, UR9, URZ ;  /* 0x00000009080872a5 */ /* 0x000fe2000f8e003f */
[----:B------:R-:W-:Y:S01]  /*28c80*/  IMAD.MOV.U32 R9, RZ, RZ, 0x1 ;  /* 0x00000001ff097424 */ /* 0x000fe200078e00ff */
[----:B------:R-:W-:Y:S01]  /*28c90*/  USHF.L.U32 UR6, UR10, UR6, URZ ;  /* 0x000000060a067299 */ /* 0x000fe2000800063f */
[----:B------:R-:W-:Y:S01]  /*28ca0*/  IMAD.MOV.U32 R6, RZ, RZ, 0x1 ;  /* 0x00000001ff067424 */ /* 0x000fe200078e00ff */
[----:B------:R-:W-:Y:S01]  /*28cb0*/  ULDC UR5, c[0x0][0x600] ;  /* 0x0001800000057ab9 */ /* 0x000fe20000000800 */
[----:B------:R-:W-:Y:S01]  /*28cc0*/  ULDC UR10, c[0x0][0x14] ;  /* 0x00000500000a7ab9 */ /* 0x000fe20000000800 */
[----:B------:R-:W-:Y:S01]  /*28cd0*/  IMAD.MOV.U32 R7, RZ, RZ, RZ ;  /* 0x000000ffff077224 */ /* 0x000fe200078e00ff */
[----:B------:R-:W-:-:S02]  /*28ce0*/  UIMAD.WIDE.U32 UR24, UR8, UR10, URZ ;  /* 0x0000000a081872a5 */ /* 0x000fc4000f8e003f */
[----:B------:R-:W-:Y:S02]  /*28cf0*/  UIMAD UR18, UR9, UR10, URZ ;  /* 0x0000000a091272a4 */ /* 0x000fe4000f8e023f */
[----:B------:R-:W-:Y:S02]  /*28d00*/  ULOP3.LUT UR23, UR13, 0x2, URZ, 0xfc, !UPT ;  /* 0x000000020d177892 */ /* 0x000fe4000f8efc3f */
[----:B------:R-:W-:Y:S01]  /*28d10*/  UIADD3 UR5, UR5, -0x1, URZ ;  /* 0xffffffff05057890 */ /* 0x000fe2000fffe03f */
[----:B0-----:R-:W-:Y:S01]  /*28d20*/  VIADD R0, R0, 0x7f ;  /* 0x0000007f00007836 */ /* 0x001fe20000000000 */
[----:B------:R-:W-:Y:S02]  /*28d30*/  ULOP3.LUT UR20, URZ, UR11, URZ, 0x33, !UPT ;  /* 0x0000000b3f147292 */ /* 0x000fe4000f8e333f */
[----:B------:R-:W-:Y:S02]  /*28d40*/  UIADD3 UR18, UR25, UR18, URZ ;  /* 0x0000001219127290 */ /* 0x000fe4000fffe03f */
[----:B------:R-:W-:Y:S01]  /*28d50*/  SHF.R.S32.HI R3, RZ, 0x1f, R0 ;  /* 0x0000001fff037819 */ /* 0x000fe20000011400 */
[----:B------:R-:W-:Y:S01]  /*28d60*/  ULDC.64 UR26, c[0x0][0x198] ;  /* 0x00006600001a7ab9 */ /* 0x000fe20000000a00 */
[----:B-1----:R-:W-:-:S02]  /*28d70*/  USHF.L.U32 UR7, UR4, 0x7, URZ ;  /* 0x0000000704077899 */ /* 0x002fc4000800063f */
[----:B------:R-:W-:Y:S01]  /*28d80*/  LEA.HI R0, R3, R0, RZ, 0x7 ;  /* 0x0000000003007211 */ /* 0x000fe200078f38ff */
[----:B------:R-:W-:Y:S02]  /*28d90*/  USHF.L.U32 UR4, UR4, 0xe, URZ ;  /* 0x0000000e04047899 */ /* 0x000fe4000800063f */
[----:B------:R-:W-:Y:S01]  /*28da0*/  ULOP3.LUT UR7, UR7, 0x80, URZ, 0xc0, !UPT ;  /* 0x0000008007077892 */ /* 0x000fe2000f8ec03f */
[----:B------:R-:W-:-:S05]  /*28db0*/  SHF.R.S32.HI R0, RZ, 0x7, R0 ;  /* 0x00000007ff007819 */ /* 0x000fca0000011400 */
[----:B------:R-:W-:-:S07]  /*28dc0*/  VIADD R15, R0, 0x1 ;  /* 0x00000001000f7836 */ /* 0x000fce0000000000 */
.L_x_570:
[----:B------:R-:W-:-:S03]  /*28dd0*/  UMOV UR8, 0xffffffff ;  /* 0xffffffff00087882 */ /* 0x000fc60000000000 */
[----:B------:R-:W-:Y:S05]  /*28de0*/  BRA.DIV UR8, `(.L_x_560) ;  /* 0x0000000e08ec7947 */ /* 0x000fea000b800000 */
[----:B------:R-:W-:-:S13]  /*28df0*/  ELECT P0, URZ, PT ;  /* 0x00000000003f782f */ /* 0x000fda0003800000 */
.L_x_582:
[----:B------:R-:W0:Y:S01]  /*28e00*/  LDC R2, c[0x0][0x28c] ;  /* 0x0000a300ff027b82 */ /* 0x000e220000000800 */
[----:B------:R-:W-:Y:S01]  /*28e10*/  BSSY B1, `(.L_x_561) ;  /* 0x0000039000017945 */ /* 0x000fe20003800000 */
[----:B0-----:R-:W-:-:S13]  /*28e20*/  ISETP.LT.OR P0, PT, R2, 0x1, !P0 ;  /* 0x000000010200780c */ /* 0x001fda0004701670 */
[----:B------:R-:W-:Y:S05]  /*28e30*/  @P0 BRA `(.L_x_562) ;  /* 0x0000000000d80947 */ /* 0x000fea0003800000 */
[----:B------:R-:W-:Y:S01]  /*28e40*/  LEA R4, R4, UR7, 0x8 ;  /* 0x0000000704047c11 */ /* 0x000fe2000f8e40ff */
[----:B------:R-:W-:Y:S02]  /*28e50*/  IMAD.SHL.U32 R5, R5, 0x100, RZ ;  /* 0x0000010005057824 */ /* 0x000fe400078e00ff */
[----:B------:R-:W-:Y:S02]  /*28e60*/  IMAD.MOV.U32 R13, RZ, RZ, RZ ;  /* 0x000000ffff0d7224 */ /* 0x000fe400078e00ff */
[----:B------:R-:W-:Y:S02]  /*28e70*/  IMAD.MOV.U32 R2, RZ, RZ, R15 ;  /* 0x000000ffff027224 */ /* 0x000fe400078e000f */
[----:B------:R-:W-:Y:S02]  /*28e80*/  IMAD.MOV.U32 R3, RZ, RZ, R6 ;  /* 0x000000ffff037224 */ /* 0x000fe400078e0006 */
[----:B------:R-:W-:-:S07]  /*28e90*/  IMAD.MOV.U32 R8, RZ, RZ, R7 ;  /* 0x000000ffff087224 */ /* 0x000fce00078e0007 */
.L_x_565:
[----:B------:R-:W0:Y:S01]  /*28ea0*/  S2R R12, SR_CgaCtaId ;  /* 0x00000000000c7919 */ /* 0x000e220000008800 */
[----:B------:R-:W-:Y:S01]  /*28eb0*/  MOV R11, 0x400 ;  /* 0x00000400000b7802 */ /* 0x000fe20000000f00 */
[----:B------:R-:W1:Y:S03]  /*28ec0*/  S2R R14, SR_TID.X ;  /* 0x00000000000e7919 */ /* 0x000e660000002100 */
[----:B0-----:R-:W-:Y:S02]  /*28ed0*/  LEA R17, R12, R11, 0x18 ;  /* 0x0000000b0c117211 */ /* 0x001fe400078ec0ff */
[----:B------:R-:W-:Y:S02]  /*28ee0*/  SHF.L.U32 R11, R3, 0x1f, RZ ;  /* 0x0000001f030b7819 */ /* 0x000fe400000006ff */
[----:B-1----:R-:W-:Y:S01]  /*28ef0*/  LOP3.LUT P1, RZ, R14, 0x7f, RZ, 0xc0, !PT ;  /* 0x0000007f0eff7812 */ /* 0x002fe2000782c0ff */
[----:B------:R-:W-:-:S04]  /*28f00*/  IMAD R12, R8, 0x8, R17 ;  /* 0x00000008080c7824 */ /* 0x000fc800078e0211 */
[----:B------:R-:W0:Y:S02]  /*28f10*/  SYNCS.PHASECHK.TRANS64.TRYWAIT P0, [R12+URZ+0x28], R11 ;  /* 0x0000280b0c0075a7 */ /* 0x000e24000800017f */
[----:B0-----:R-:W-:Y:S06]  /*28f20*/  @!P0 BRA `(.L_x_563) ;  /* 0x0000000c00bc8947 */ /* 0x001fec0003800000 */
.L_x_583:
[----:B0-----:R-:W0:Y:S01]  /*28f30*/  @!P1 LDC R11, c[0x0][0x500] ;  /* 0x00014000ff0b9b82 */ /* 0x001e220000000800 */
[----:B------:R-:W-:-:S04]  /*28f40*/  UPRMT UR8, UR23, 0x9910, URZ ;  /* 0x0000991017087896 */ /* 0x000fc8000800003f */
[----:B------:R-:W-:-:S06]  /*28f50*/  UISETP.NE.AND UP0, UPT, UR8, 0x2, UPT ;  /* 0x000000020800788c */ /* 0x000fcc000bf05270 */
[----:B------:R-:W-:Y:S01]  /*28f60*/  PLOP3.LUT P0, PT, PT, PT, UP0, 0x80, 0x0 ;  /* 0x000000000000781c */ /* 0x000fe20003f0f008 */
[----:B0-----:R0:W-:-:S12]  /*28f70*/  @!P1 SYNCS.ARRIVE.TRANS64 RZ, [R12+URZ], R11 ;  /* 0x0000000b0cff99a7 */ /* 0x0011d8000800003f */
[----:B------:R-:W-:Y:S05]  /*28f80*/  @P0 BRA `(.L_x_564) ;  /* 0x0000000000040947 */ /* 0x000fea0003800000 */
[----:B------:R-:W-:Y:S01]  /*28f90*/  BPT.TRAP 0x1 ;  /* 0x000000040000795c */ /* 0x000fe20000300000 */
.L_x_564:
[----:B------:R-:W-:Y:S01]  /*28fa0*/  R2UR UR8, R8 ;  /* 0x00000000080872ca */ /* 0x000fe200000e0000 */
[----:B------:R-:W-:Y:S01]  /*28fb0*/  VIADD R2, R2, 0xffffffff ;  /* 0xffffffff02027836 */ /* 0x000fe20000000000 */
[----:B------:R-:W-:Y:S01]  /*28fc0*/  R2UR UR19, R17 ;  /* 0x00000000111372ca */ /* 0x000fe200000e0000 */
[----:B------:R-:W-:Y:S01]  /*28fd0*/  UIADD3 UR14, UP0, UR26, 0xf0, URZ ;  /* 0x000000f01a0e7890 */ /* 0x000fe2000ff1e03f */
[----:B------:R-:W-:Y:S01]  /*28fe0*/  R2UR UR21, R5 ;  /* 0x00000000051572ca */ /* 0x000fe200000e0000 */
[----:B------:R-:W-:Y:S01]  /*28ff0*/  UIADD3 UR28, UP1, UR26, 0x1f0, URZ ;  /* 0x000001f01a1c7890 */ /* 0x000fe2000ff3e03f */
[----:B------:R-:W-:Y:S01]  /*29000*/  R2UR UR9, R12 ;  /* 0x000000000c0972ca */ /* 0x000fe200000e0000 */
[----:B------:R-:W-:Y:S01]  /*29010*/  UIADD3.X UR15, URZ, UR27, URZ, UP0, !UPT ;  /* 0x0000001b3f0f7290 */ /* 0x000fe200087fe43f */
[C---:B------:R-:W-:Y:S01]  /*29020*/  R2UR UR10, R13.reuse ;  /* 0x000000000d0a72ca */ /* 0x040fe200000e0000 */
[----:B------:R-:W-:Y:S01]  /*29030*/  VIADD R8, R8, 0x1 ;  /* 0x0000000108087836 */ /* 0x000fe20000000000 */
[----:B------:R-:W-:Y:S01]  /*29040*/  R2UR UR12, R10 ;  /* 0x000000000a0c72ca */ /* 0x000fe200000e0000 */
[----:B------:R-:W-:Y:S01]  /*29050*/  UIADD3.X UR29, URZ, UR27, URZ, UP1, !UPT ;  /* 0x0000001b3f1d7290 */ /* 0x000fe20008ffe43f */
[----:B------:R-:W-:Y:S01]  /*29060*/  R2UR UR22, R4 ;  /* 0x00000000041672ca */ /* 0x000fe200000e0000 */
[----:B------:R-:W-:Y:S01]  /*29070*/  USHF.L.U32 UR8, UR8, 0xf, URZ ;  /* 0x0000000f08087899 */ /* 0x000fe2000800063f */
[----:B------:R-:W-:Y:S01]  /*29080*/  ISETP.GT.AND P1, PT, R2, 0x1, PT ;  /* 0x000000010200780c */ /* 0x000fe20003f24270 */
[----:B------:R-:W-:Y:S01]  /*29090*/  UMOV UR16, 0x0 ;  /* 0x0000000000107882 */ /* 0x000fe20000000000 */
[----:B------:R-:W-:Y:S01]  /*290a0*/  UMOV UR17, 0x10000000 ;  /* 0x1000000000117882 */ /* 0x000fe20000000000 */
[----:B------:R-:W-:Y:S01]  /*290b0*/  ULOP3.LUT UR11, UR8, 0x4000, UR4, 0xf8, !UPT ;  /* 0x00004000080b7892 */ /* 0x000fe2000f8ef804 */
[C---:B------:R-:W-:Y:S01]  /*290c0*/  ISETP.NE.AND P0, PT, R8.reuse, 0x5, PT ;  /* 0x000000050800780c */ /* 0x040fe20003f05270 */
[----:B------:R-:W-:Y:S01]  /*290d0*/  UIADD3 UR8, UR19, 0x100, UR8 ;  /* 0x0000010013087890 */ /* 0x000fe2000fffe008 */
[----:B------:R-:W-:Y:S01]  /*290e0*/  VIADD R13, R13, 0x80 ;  /* 0x000000800d0d7836 */ /* 0x000fe20000000000 */
[----:B------:R-:W-:Y:S01]  /*290f0*/  UIADD3 UR19, UR19, 0x28100, UR11 ;  /* 0x0002810013137890 */ /* 0x000fe2000fffe00b */
[----:B0-----:R-:W-:Y:S01]  /*29100*/  SEL R12, RZ, 0x1, P0 ;  /* 0x00000001ff0c7807 */ /* 0x001fe20000000000 */
[----:B------:R-:W-:Y:S01]  /*29110*/  UMOV UR30, 0x30000 ;  /* 0x00030000001e7882 */ /* 0x000fe20000000000 */
[----:B------:R-:W-:Y:S01]  /*29120*/  UMOV UR11, UR21 ;  /* 0x00000015000b7c82 */ /* 0x000fe20008000000 */
[----:B------:R-:W-:-:S02]  /*29130*/  SEL R8, R8, RZ, P0 ;  /* 0x000000ff08087207 */ /* 0x000fc40000000000 */
[----:B------:R-:W-:Y:S01]  /*29140*/  LOP3.LUT R3, R3, R12, RZ, 0x3c, !PT ;  /* 0x0000000c03037212 */ /* 0x000fe200078e3cff */
[----:B------:R0:W-:Y:S02]  /*29150*/  UTMALDG.3D [UR8], [UR14], desc[UR16] ;  /* 0x000010080e0075b4 */ /* 0x0001e40008011000 */
[----:B0-----:R-:W-:Y:S01]  /*29160*/  UMOV UR8, UR19 ;  /* 0x0000001300087c82 */ /* 0x001fe20008000000 */
[----:B------:R-:W-:Y:S02]  /*29170*/  UMOV UR11, UR22 ;  /* 0x00000016000b7c82 */ /* 0x000fe40008000000 */
[----:B------:R0:W-:Y:S02]  /*29180*/  UTMALDG.3D.MULTICAST [UR8], [UR28], UR30, desc[UR16] ;  /* 0x000010081c0073b4 */ /* 0x0001e4000801181e */
[----:B0-----:R-:W-:Y:S05]  /*29190*/  @P1 BRA `(.L_x_565) ;  /* 0xfffffffc00401947 */ /* 0x001fea000383ffff */
.L_x_562:
[----:B------:R-:W-:Y:S05]  /*291a0*/  BSYNC B1 ;  /* 0x0000000000017941 */ /* 0x000fea0003800000 */
.L_x_561:
[----:B------:R-:W2:Y:S01]  /*291b0*/  LDL.LU R16, [R1+0x458] ;  /* 0x0004580001107983 */ /* 0x000ea20000300800 */
[----:B------:R-:W-:Y:S01]  /*291c0*/  LOP3.LUT P0, RZ, R9, 0xff, RZ, 0xc0, !PT ;  /* 0x000000ff09ff7812 */ /* 0x000fe2000780c0ff */
[C---:B------:R-:W-:Y:S01]  /*291d0*/  IMAD.IADD R4, R0.reuse, 0x1, R7 ;  /* 0x0000000100047824 */ /* 0x040fe200078e0207 */
[----:B------:R-:W-:Y:S01]  /*291e0*/  ULDC.64 UR8, c[0x0][0x650] ;  /* 0x0001940000087ab9 */ /* 0x000fe20000000a00 */
[----:B------:R-:W3:Y:S01]  /*291f0*/  LDL.LU R14, [R1+0x45c] ;  /* 0x00045c00010e7983 */ /* 0x000ee20000300800 */
[----:B------:R-:W-:Y:S01]  /*29200*/  ISETP.GE.U32.AND P1, PT, R0, 0x5, PT ;  /* 0x000000050000780c */ /* 0x000fe20003f26070 */
[----:B------:R-:W-:Y:S01]  /*29210*/  BSSY B1, `(.L_x_566) ;  /* 0x000006d000017945 */ /* 0x000fe20003800000 */
[----:B------:R-:W-:Y:S01]  /*29220*/  IMAD.MOV.U32 R10, RZ, RZ, -0x1 ;  /* 0xffffffffff0a7424 */ /* 0x000fe200078e00ff */
[----:B------:R-:W-:-:S06]  /*29230*/  PRMT R9, RZ, 0x7610, R9 ;  /* 0x00007610ff097816 */ /* 0x000fcc0000000009 */
[----:B------:R-:W0:Y:S01]  /*29240*/  @P0 S2R R3, SR_CgaCtaId ;  /* 0x0000000000030919 */ /* 0x000e220000008800 */
[----:B------:R-:W-:-:S04]  /*29250*/  @P0 MOV R2, 0x400 ;  /* 0x0000040000020802 */ /* 0x000fc80000000f00 */
[----:B0-----:R-:W-:-:S04]  /*29260*/  @P0 LEA R2, R3, R2, 0x18 ;  /* 0x0000000203020211 */ /* 0x001fc800078ec0ff */
[----:B------:R0:W-:Y:S01]  /*29270*/  @P0 SYNCS.ARRIVE.TRANS64.A1T0 RZ, [R2+URZ+0x68], RZ ;  /* 0x000068ff02ff09a7 */ /* 0x0001e2000810003f */
[----:B------:R-:W-:-:S04]  /*29280*/  ISETP.GT.U32.AND P0, PT, R4, 0x4, PT ;  /* 0x000000040400780c */ /* 0x000fc80003f04070 */
[----:B------:R-:W-:Y:S01]  /*29290*/  ISETP.LT.U32.AND P0, PT, R0, 0x5, P0 ;  /* 0x000000050000780c */ /* 0x000fe20000701070 */
[----:B0-----:R-:W-:-:S05]  /*292a0*/  IMAD.WIDE.U32 R2, R4, -0x33333333, RZ ;  /* 0xcccccccd04027825 */ /* 0x001fca00078e00ff */
[----:B------:R-:W-:Y:S02]  /*292b0*/  SHF.R.U32.HI R5, RZ, 0x2, R3 ;  /* 0x00000002ff057819 */ /* 0x000fe40000011603 */
[----:B------:R-:W-:Y:S02]  /*292c0*/  SEL R3, RZ, 0x1, !P0 ;  /* 0x00000001ff037807 */ /* 0x000fe40004000000 */
[----:B------:R-:W-:Y:S01]  /*292d0*/  PRMT R2, RZ, 0x7610, R2 ;  /* 0x00007610ff027816 */ /* 0x000fe20000000002 */
[----:B------:R-:W-:Y:S01]  /*292e0*/  IMAD R7, R5, -0x5, R4 ;  /* 0xfffffffb05077824 */ /* 0x000fe200078e0204 */
[----:B------:R-:W-:Y:S01]  /*292f0*/  LOP3.LUT R6, R6, R3, RZ, 0x3c, !PT ;  /* 0x0000000306067212 */ /* 0x000fe200078e3cff */
[----:B------:R-:W-:-:S03]  /*29300*/  IMAD.MOV.U32 R4, RZ, RZ, -0x1 ;  /* 0xffffffffff047424 */ /* 0x000fc600078e00ff */
[----:B------:R-:W-:Y:S01]  /*29310*/  @P1 LOP3.LUT R6, R6, 0x1, R5, 0x78, !PT ;  /* 0x0000000106061812 */ /* 0x000fe200078e7805 */
[----:B------:R-:W-:Y:S01]  /*29320*/  IMAD.MOV.U32 R5, RZ, RZ, -0x1 ;  /* 0xffffffffff057424 */ /* 0x000fe200078e00ff */
[----:B---3--:R-:W-:-:S04]  /*29330*/  IADD3 R14, P0, R14, UR24, RZ ;  /* 0x000000180e0e7c10 */ /* 0x008fc8000ff1e0ff */
[----:B--2---:R-:W-:Y:S01]  /*29340*/  IADD3.X R16, R16, UR18, RZ, P0, !PT ;  /* 0x0000001210107c10 */ /* 0x004fe200087fe4ff */
[----:B------:R0:W-:Y:S01]  /*29350*/  STL [R1+0x45c], R14 ;  /* 0x00045c0e01007387 */ /* 0x0001e20000100800 */
[----:B------:R-:W-:-:S03]  /*29360*/  ISETP.GE.U32.AND P0, PT, R14, UR8, PT ;  /* 0x000000080e007c0c */ /* 0x000fc6000bf06070 */
[----:B------:R0:W-:Y:S01]  /*29370*/  STL [R1+0x458], R16 ;  /* 0x0004581001007387 */ /* 0x0001e20000100800 */
[----:B------:R-:W-:-:S13]  /*29380*/  ISETP.GE.U32.AND.EX P0, PT, R16, UR9, PT, P0 ;  /* 0x0000000910007c0c */ /* 0x000fda000bf06100 */
[----:B0-----:R-:W-:Y:S05]  /*29390*/  @P0 BRA `(.L_x_567) ;  /* 0x0000000400500947 */ /* 0x001fea0003800000 */
[----:B------:R-:W0:Y:S01]  /*293a0*/  S2R R8, SR_CTAID.X ;  /* 0x0000000000087919 */ /* 0x000e220000002500 */
[----:B------:R-:W-:Y:S01]  /*293b0*/  ULDC UR8, c[0x0][0x150] ;  /* 0x0000540000087ab9 */ /* 0x000fe20000000800 */
[----:B------:R-:W1:Y:S01]  /*293c0*/  LDC R3, c[0x0][0x144] ;  /* 0x00005100ff037b82 */ /* 0x000e620000000800 */
[----:B------:R-:W-:Y:S01]  /*293d0*/  ULDC UR11, c[0x0][0x630] ;  /* 0x00018c00000b7ab9 */ /* 0x000fe20000000800 */
[----:B------:R-:W2:Y:S06]  /*293e0*/  S2R R5, SR_CTAID.Y ;  /* 0x0000000000057919 */ /* 0x000eac0000002600 */
[----:B------:R-:W3:Y:S01]  /*293f0*/  LDC R12, c[0x0][0x148] ;  /* 0x00005200ff0c7b82 */ /* 0x000ee20000000800 */
[----:B0-----:R-:W-:-:S02]  /*29400*/  I2FP.F32.U32 R2, R8 ;  /* 0x0000000800027245 */ /* 0x001fc40000201000 */
[----:B--2---:R-:W-:-:S03]  /*29410*/  I2FP.F32.U32 R4, R5 ;  /* 0x0000000500047245 */ /* 0x004fc60000201000 */
[----:B------:R-:W-:Y:S01]  /*29420*/  FMUL R2, R2, UR8 ;  /* 0x0000000802027c20 */ /* 0x000fe20008400000 */
[----:B------:R-:W-:Y:S02]  /*29430*/  ULDC UR8, c[0x0][0x154] ;  /* 0x0000550000087ab9 */ /* 0x000fe40000000800 */
[----:B------:R-:W-:Y:S01]  /*29440*/  FMUL R10, R4, UR8 ;  /* 0x00000008040a7c20 */ /* 0x000fe20008400000 */
[----:B------:R-:W-:Y:S02]  /*29450*/  ULDC.64 UR8, c[0x0][0x628] ;  /* 0x00018a0000087ab9 */ /* 0x000fe40000000a00 */
[----:B------:R-:W0:Y:S01]  /*29460*/  F2I.U32.TRUNC.NTZ R2, R2 ;  /* 0x0000000200027305 */ /* 0x000e22000020f000 */
[----:B------:R-:W-:-:S04]  /*29470*/  ISETP.NE.U32.AND P0, PT, RZ, UR8, PT ;  /* 0x00000008ff007c0c */ /* 0x000fc8000bf05070 */
[----:B------:R-:W-:-:S03]  /*29480*/  ISETP.NE.AND.EX P0, PT, RZ, UR9, PT, P0 ;  /* 0x00000009ff007c0c */ /* 0x000fc6000bf05300 */
[----:B------:R-:W2:Y:S01]  /*29490*/  F2I.U32.TRUNC.NTZ R10, R10 ;  /* 0x0000000a000a7305 */ /* 0x000ea2000020f000 */
[----:B0-----:R-:W-:Y:S02]  /*294a0*/  IMAD.MOV R4, RZ, RZ, -R2 ;  /* 0x000000ffff047224 */ /* 0x001fe400078e0a02 */
[----:B------:R-:W-:Y:S02]  /*294b0*/  IMAD.MOV.U32 R2, RZ, RZ, R14 ;  /* 0x000000ffff027224 */ /* 0x000fe400078e000e */
[----:B-1----:R-:W-:Y:S02]  /*294c0*/  IMAD R8, R3, R4, R8 ;  /* 0x0000000403087224 */ /* 0x002fe400078e0208 */
[----:B--2---:R-:W-:-:S04]  /*294d0*/  IMAD.MOV R3, RZ, RZ, -R10 ;  /* 0x000000ffff037224 */ /* 0x004fc800078e0a0a */
[----:B---3--:R-:W-:Y:S02]  /*294e0*/  @P4 IMAD R8, R12, R3, R5 ;  /* 0x000000030c084224 */ /* 0x008fe400078e0205 */
[----:B------:R-:W-:Y:S01]  /*294f0*/  IMAD.MOV.U32 R3, RZ, RZ, R16 ;  /* 0x000000ffff037224 */ /* 0x000fe200078e0010 */
[----:B------:R-:W-:Y:S06]  /*29500*/  @!P0 BRA `(.L_x_568) ;  /* 0x0000000000288947 */ /* 0x000fec0003800000 */
[----:B------:R-:W-:Y:S02]  /*29510*/  ULDC UR10, c[0x0][0x634] ;  /* 0x00018d00000a7ab9 */ /* 0x000fe40000000800 */
[----:B------:R-:W-:-:S05]  /*29520*/  IADD3 R3, P0, R14, UR10, RZ ;  /* 0x0000000a0e037c10 */ /* 0x000fca000ff1e0ff */
[----:B------:R-:W-:-:S04]  /*29530*/  IMAD.X R11, RZ, RZ, R16, P0 ;  /* 0x000000ffff0b7224 */ /* 0x000fc800000e0610 */
[----:B------:R-:W-:-:S04]  /*29540*/  IMAD.WIDE.U32 R4, R11, UR8, RZ ;  /* 0x000000080b047c25 */ /* 0x000fc8000f8e00ff */
[----:B------:R-:W-:-:S04]  /*29550*/  IMAD.WIDE.U32 R4, P0, R3, UR9, R4 ;  /* 0x0000000903047c25 */ /* 0x000fc8000f800004 */
[----:B------:R-:W-:-:S04]  /*29560*/  IMAD.WIDE.U32 R2, R3, UR8, RZ ;  /* 0x0000000803027c25 */ /* 0x000fc8000f8e00ff */
[----:B------:R-:W-:Y:S01]  /*29570*/  IMAD.MOV.U32 R2, RZ, RZ, R5 ;  /* 0x000000ffff027224 */ /* 0x000fe200078e0005 */
[----:B------:R-:W-:Y:S01]  /*29580*/  IADD3 RZ, P1, R3, R4, RZ ;  /* 0x0000000403ff7210 */ /* 0x000fe20007f3e0ff */
[----:B------:R-:W-:-:S04]  /*29590*/  IMAD.X R3, RZ, RZ, RZ, P0 ;  /* 0x000000ffff037224 */ /* 0x000fc800000e06ff */
[----:B------:R-:W-:-:S08]  /*295a0*/  IMAD.WIDE.U32.X R2, R11, UR9, R2, P1 ;  /* 0x000000090b027c25 */ /* 0x000fd000088e0402 */
.L_x_568:
[--C-:B------:R-:W-:Y:S01]  /*295b0*/  SHF.R.U64 R10, R2, UR11, R3.reuse ;  /* 0x0000000b020a7c19 */ /* 0x100fe20008001203 */
[----:B------:R-:W-:Y:S01]  /*295c0*/  ULDC.64 UR8, c[0x0][0x620] ;  /* 0x0001880000087ab9 */ /* 0x000fe20000000a00 */
[----:B------:R-:W-:Y:S01]  /*295d0*/  SHF.R.U32.HI R2, RZ, UR11, R3 ;  /* 0x0000000bff027c19 */ /* 0x000fe20008011603 */
[----:B------:R-:W-:Y:S01]  /*295e0*/  IMAD.MOV.U32 R3, RZ, RZ, R16 ;  /* 0x000000ffff037224 */ /* 0x000fe200078e0010 */
[----:B------:R-:W-:Y:S01]  /*295f0*/  IADD3 R11, P0, RZ, -R10, RZ ;  /* 0x8000000aff0b7210 */ /* 0x000fe20007f1e0ff */
[----:B------:R-:W-:-:S04]  /*29600*/  ULDC.64 UR10, c[0x0][0x640] ;  /* 0x00019000000a7ab9 */ /* 0x000fc80000000a00 */
[----:B------:R-:W-:Y:S01]  /*29610*/  IMAD.X R2, RZ, RZ, ~R2, P0 ;  /* 0x000000ffff027224 */ /* 0x000fe200000e0e02 */
[----:B------:R-:W-:-:S03]  /*29620*/  ISETP.NE.U32.AND P0, PT, RZ, UR10, PT ;  /* 0x0000000aff007c0c */ /* 0x000fc6000bf05070 */
[----:B------:R-:W-:Y:S01]  /*29630*/  IMAD R2, R2, UR8, RZ ;  /* 0x0000000802027c24 */ /* 0x000fe2000f8e02ff */
[----:B------:R-:W-:-:S03]  /*29640*/  ISETP.NE.AND.EX P0, PT, RZ, UR11, PT, P0 ;  /* 0x0000000bff007c0c */ /* 0x000fc6000bf05300 */
[----:B------:R-:W-:Y:S02]  /*29650*/  IMAD R5, R11, UR9, R2 ;  /* 0x000000090b057c24 */ /* 0x000fe4000f8e0202 */
[----:B------:R-:W-:-:S04]  /*29660*/  IMAD.MOV.U32 R2, RZ, RZ, R14 ;  /* 0x000000ffff027224 */ /* 0x000fc800078e000e */
[----:B------:R-:W-:Y:S01]  /*29670*/  IMAD.WIDE.U32 R2, R11, UR8, R2 ;  /* 0x000000080b027c25 */ /* 0x000fe2000f8e0002 */
[----:B------:R-:W-:-:S03]  /*29680*/  ULDC UR8, c[0x0][0x618] ;  /* 0x0001860000087ab9 */ /* 0x000fc60000000800 */
[----:B------:R-:W-:-:S05]  /*29690*/  IMAD.IADD R3, R3, 0x1, R5 ;  /* 0x0000000103037824 */ /* 0x000fca00078e0205 */
[--C-:B------:R-:W-:Y:S02]  /*296a0*/  SHF.R.U64 R11, R2, UR8, R3.reuse ;  /* 0x00000008020b7c19 */ /* 0x100fe40008001203 */
[----:B------:R-:W-:Y:S01]  /*296b0*/  SHF.R.U32.HI R2, RZ, UR8, R3 ;  /* 0x00000008ff027c19 */ /* 0x000fe20008011603 */
[----:B------:R-:W-:-:S03]  /*296c0*/  ULDC UR8, c[0x0][0x608] ;  /* 0x0001820000087ab9 */ /* 0x000fc60000000800 */
[--C-:B------:R-:W-:Y:S02]  /*296d0*/  SHF.R.U64 R12, R11, UR8, R2.reuse ;  /* 0x000000080b0c7c19 */ /* 0x100fe40008001202 */
[----:B------:R-:W-:Y:S01]  /*296e0*/  SHF.R.U32.HI R3, RZ, UR8, R2 ;  /* 0x00000008ff037c19 */ /* 0x000fe20008011602 */
[----:B------:R-:W-:-:S03]  /*296f0*/  ULDC UR8, c[0x0][0x658] ;  /* 0x0001960000087ab9 */ /* 0x000fc60000000800 */
[--C-:B------:R-:W-:Y:S02]  /*29700*/  SHF.R.U64 R13, R12, UR8, R3.reuse ;  /* 0x000000080c0d7c19 */ /* 0x100fe40008001203 */
[----:B------:R-:W-:-:S03]  /*29710*/  SHF.R.U32.HI R14, RZ, UR8, R3 ;  /* 0x00000008ff0e7c19 */ /* 0x000fc60008011603 */
[----:B------:R-:W-:Y:S02]  /*29720*/  IMAD.MOV.U32 R2, RZ, RZ, R13 ;  /* 0x000000ffff027224 */ /* 0x000fe400078e000d */
        /* <DEDUP_REMOVED lines=12> */
.L_x_569:
[----:B------:R-:W-:Y:S01]  /*297f0*/  ULDC UR8, c[0x0][0x648] ;  /* 0x0001920000087ab9 */ /* 0x000fe20000000800 */
[----:B------:R-:W-:Y:S02]  /*29800*/  LOP3.LUT R12, R12, UR20, RZ, 0xc0, !PT ;  /* 0x000000140c0c7c12 */ /* 0x000fe4000f8ec0ff */
[----:B------:R-:W-:Y:S01]  /*29810*/  SHF.R.U64 R3, R2, UR8, R3 ;  /* 0x0000000802037c19 */ /* 0x000fe20008001203 */
[----:B------:R-:W-:-:S04]  /*29820*/  ULDC UR8, c[0x0][0x638] ;  /* 0x00018e0000087ab9 */ /* 0x000fc80000000800 */
[----:B------:R-:W-:Y:S02]  /*29830*/  IMAD.MOV R2, RZ, RZ, -R3 ;  /* 0x000000ffff027224 */ /* 0x000fe400078e0a03 */
[----:B------:R-:W-:Y:S02]  /*29840*/  IMAD R5, R3, UR6, R12 ;  /* 0x0000000603057c24 */ /* 0x000fe4000f8e020c */
[----:B------:R-:W-:Y:S01]  /*29850*/  IMAD R13, R2, UR8, R13 ;  /* 0x00000008020d7c24 */ /* 0x000fe2000f8e020d */
[----:B------:R-:W-:Y:S01]  /*29860*/  ULDC UR8, c[0x0][0x610] ;  /* 0x0001840000087ab9 */ /* 0x000fe20000000800 */
[----:B------:R-:W-:Y:S01]  /*29870*/  LOP3.LUT R2, R11, UR5, RZ, 0xc0, !PT ;  /* 0x000000050b027c12 */ /* 0x000fe2000f8ec0ff */
[----:B------:R-:W-:Y:S01]  /*29880*/  IMAD R8, R5, UR8, R8 ;  /* 0x0000000805087c24 */ /* 0x000fe2000f8e0208 */
[----:B------:R-:W-:-:S03]  /*29890*/  ULDC UR8, c[0x0][0x600] ;  /* 0x0001800000087ab9 */ /* 0x000fc60000000800 */
[----:B------:R-:W-:Y:S02]  /*298a0*/  IMAD R13, R13, UR8, R2 ;  /* 0x000000080d0d7c24 */ /* 0x000fe4000f8e0202 */
[----:B------:R-:W-:-:S03]  /*298b0*/  IMAD.MOV.U32 R2, RZ, RZ, 0x1 ;  /* 0x00000001ff027424 */ /* 0x000fc600078e00ff */
[----:B------:R-:W-:Y:S02]  /*298c0*/  SEL R4, R13, R8, !P4 ;  /* 0x000000080d047207 */ /* 0x000fe40006000000 */
[----:B------:R-:W-:-:S07]  /*298d0*/  SEL R5, R8, R13, !P4 ;  /* 0x0000000d08057207 */ /* 0x000fce0006000000 */
.L_x_567:
[----:B------:R-:W-:Y:S05]  /*298e0*/  BSYNC B1 ;  /* 0x0000000000017941 */ /* 0x000fea0003800000 */
.L_x_566:
[----:B------:R-:W-:-:S13]  /*298f0*/  LOP3.LUT P0, RZ, R2, 0xff, RZ, 0xc0, !PT ;  /* 0x000000ff02ff7812 */ /* 0x000fda000780c0ff */
[----:B------:R-:W-:Y:S05]  /*29900*/  @P0 BRA `(.L_x_570) ;  /* 0xfffffff400300947 */ /* 0x000fea000383ffff */
[----:B------:R-:W-:Y:S05]  /*29910*/  BSYNC B0 ;  /* 0x0000000000007941 */ /* 0x000fea0003800000 */
.L_x_559:
[----:B------:R-:W-:-:S03]  /*29920*/  UMOV UR8, 0xffffffff ;  /* 0xffffffff00087882 */ /* 0x000fc60000000000 */
[----:B------:R-:W-:Y:S05]  /*29930*/  BRA.DIV UR8, `(.L_x_571) ;  /* 0x00000006084c7947 */ /* 0x000fea000b800000 */
[----:B------:R-:W-:-:S13]  /*29940*/  ELECT P0, URZ, PT ;  /* 0x00000000003f782f */ /* 0x000fda0003800000 */
.L_x_586:
[----:B------:R-:W-:Y:S04]  /*29950*/  BSSY B0, `(.L_x_572) ;  /* 0x0000035000007945 */ /* 0x000fe80003800000 */
[----:B------:R-:W-:Y:S05]  /*29960*/  @!P0 BRA `(.L_x_573) ;  /* 0x0000000000cc8947 */ /* 0x000fea0003800000 */
[----:B------:R-:W-:-:S04]  /*29970*/  ULOP3.LUT UR8, UR13, 0x2, URZ, 0xfc, !UPT ;  /* 0x000000020d087892 */ /* 0x000fc8000f8efc3f */
[----:B------:R-:W-:-:S06]  /*29980*/  UISETP.NE.AND UP0, UPT, UR8, 0x3, UPT ;  /* 0x000000030800788c */ /* 0x000fcc000bf05270 */
[----:B------:R-:W-:-:S13]  /*29990*/  PLOP3.LUT P0, PT, PT, PT, UP0, 0x80, 0x0 ;  /* 0x000000000000781c */ /* 0x000fda0003f0f008 */
[----:B------:R-:W-:Y:S05]  /*299a0*/  @!P0 BRA `(.L_x_574) ;  /* 0x0000000000048947 */ /* 0x000fea0003800000 */
[----:B------:R-:W-:Y:S01]  /*299b0*/  BPT.TRAP 0x1 ;  /* 0x000000040000795c */ /* 0x000fe20000300000 */
.L_x_574:
[----:B------:R-:W0:Y:S01]  /*299c0*/  S2R R3, SR_CgaCtaId ;  /* 0x0000000000037919 */ /* 0x000e220000008800 */
[----:B------:R-:W-:Y:S02]  /*299d0*/  MOV R0, 0x400 ;  /* 0x0000040000007802 */ /* 0x000fe40000000f00 */
[----:B------:R-:W-:Y:S02]  /*299e0*/  SHF.L.U32 R2, R6, 0x1f, RZ ;  /* 0x0000001f06027819 */ /* 0x000fe400000006ff */
[----:B0-----:R-:W-:-:S05]  /*299f0*/  LEA R0, R3, R0, 0x18 ;  /* 0x0000000003007211 */ /* 0x001fca00078ec0ff */
[----:B------:R-:W-:-:S04]  /*29a00*/  VIADD R0, R0, 0x28 ;  /* 0x0000002800007836 */ /* 0x000fc80000000000 */
[----:B------:R-:W-:-:S04]  /*29a10*/  IMAD R3, R7, 0x8, R0 ;  /* 0x0000000807037824 */ /* 0x000fc800078e0200 */
[----:B------:R-:W0:Y:S02]  /*29a20*/  SYNCS.PHASECHK.TRANS64.TRYWAIT P0, [R3+URZ], R2 ;  /* 0x00000002030075a7 */ /* 0x000e24000800017f */
[----:B0-----:R-:W-:Y:S05]  /*29a30*/  @!P0 BRA `(.L_x_575) ;  /* 0x00000004002c8947 */ /* 0x001fea0003800000 */
.L_x_587:
[----:B------:R-:W-:-:S05]  /*29a40*/  VIADD R7, R7, 0x1 ;  /* 0x0000000107077836 */ /* 0x000fca0000000000 */
[----:B------:R-:W-:-:S04]  /*29a50*/  ISETP.NE.AND P0, PT, R7, 0x5, PT ;  /* 0x000000050700780c */ /* 0x000fc80003f05270 */
[----:B0-----:R-:W-:Y:S02]  /*29a60*/  SEL R3, RZ, 0x1, P0 ;  /* 0x00000001ff037807 */ /* 0x001fe40000000000 */
[----:B------:R-:W-:Y:S02]  /*29a70*/  SEL R7, R7, RZ, P0 ;  /* 0x000000ff07077207 */ /* 0x000fe40000000000 */
[----:B------:R-:W-:-:S03]  /*29a80*/  LOP3.LUT R6, R6, R3, RZ, 0x3c, !PT ;  /* 0x0000000306067212 */ /* 0x000fc600078e3cff */
[----:B------:R-:W-:Y:S01]  /*29a90*/  IMAD R3, R7, 0x8, R0 ;  /* 0x0000000807037824 */ /* 0x000fe200078e0200 */
[----:B------:R-:W-:-:S04]  /*29aa0*/  SHF.L.U32 R2, R6, 0x1f, RZ ;  /* 0x0000001f06027819 */ /* 0x000fc800000006ff */
[----:B------:R-:W0:Y:S02]  /*29ab0*/  SYNCS.PHASECHK.TRANS64.TRYWAIT P0, [R3+URZ], R2 ;  /* 0x00000002030075a7 */ /* 0x000e24000800017f */
[----:B0-----:R-:W-:Y:S05]  /*29ac0*/  @!P0 BRA `(.L_x_576) ;  /* 0x00000004001c8947 */ /* 0x001fea0003800000 */
.L_x_588:
[----:B0-----:R-:W-:-:S05]  /*29ad0*/  VIADD R2, R7, 0x1 ;  /* 0x0000000107027836 */ /* 0x001fca0000000000 */
[----:B------:R-:W-:-:S04]  /*29ae0*/  ISETP.NE.AND P0, PT, R2, 0x5, PT ;  /* 0x000000050200780c */ /* 0x000fc80003f05270 */
[----:B------:R-:W-:Y:S02]  /*29af0*/  SEL R3, RZ, 0x1, P0 ;  /* 0x00000001ff037807 */ /* 0x000fe40000000000 */
[----:B------:R-:W-:Y:S02]  /*29b00*/  SEL R5, R2, RZ, P0 ;  /* 0x000000ff02057207 */ /* 0x000fe40000000000 */
[----:B------:R-:W-:-:S03]  /*29b10*/  LOP3.LUT R6, R6, R3, RZ, 0x3c, !PT ;  /* 0x0000000306067212 */ /* 0x000fc600078e3cff */
[----:B------:R-:W-:Y:S01]  /*29b20*/  IMAD R3, R5, 0x8, R0 ;  /* 0x0000000805037824 */ /* 0x000fe200078e0200 */
[----:B------:R-:W-:-:S04]  /*29b30*/  SHF.L.U32 R2, R6, 0x1f, RZ ;  /* 0x0000001f06027819 */ /* 0x000fc800000006ff */
[----:B------:R-:W0:Y:S02]  /*29b40*/  SYNCS.PHASECHK.TRANS64.TRYWAIT P0, [R3+URZ], R2 ;  /* 0x00000002030075a7 */ /* 0x000e24000800017f */
[----:B0-----:R-:W-:Y:S05]  /*29b50*/  @!P0 BRA `(.L_x_577) ;  /* 0x00000004000c8947 */ /* 0x001fea0003800000 */
.L_x_589:
        /* <DEDUP_REMOVED lines=9> */
.L_x_590:
[----:B0-----:R-:W-:-:S05]  /*29bf0*/  VIADD R2, R5, 0x1 ;  /* 0x0000000105027836 */ /* 0x001fca0000000000 */
[----:B------:R-:W-:-:S04]  /*29c00*/  ISETP.NE.AND P0, PT, R2, 0x5, PT ;  /* 0x000000050200780c */ /* 0x000fc80003f05270 */
[----:B------:R-:W-:Y:S02]  /*29c10*/  SEL R4, RZ, 0x1, P0 ;  /* 0x00000001ff047807 */ /* 0x000fe40000000000 */
[----:B------:R-:W-:Y:S02]  /*29c20*/  SEL R3, R2, RZ, P0 ;  /* 0x000000ff02037207 */ /* 0x000fe40000000000 */
[----:B------:R-:W-:-:S03]  /*29c30*/  LOP3.LUT R4, R7, R4, RZ, 0x3c, !PT ;  /* 0x0000000407047212 */ /* 0x000fc600078e3cff */
[----:B------:R-:W-:Y:S01]  /*29c40*/  IMAD R3, R3, 0x8, R0 ;  /* 0x0000000803037824 */ /* 0x000fe200078e0200 */
[----:B------:R-:W-:-:S07]  /*29c50*/  SHF.L.U32 R0, R4, 0x1f, RZ ;  /* 0x0000001f04007819 */ /* 0x000fce00000006ff */
.L_x_579:
[----:B0-----:R0:W1:Y:S02]  /*29c60*/  SYNCS.PHASECHK.TRANS64.TRYWAIT P0, [R3+URZ], R0 ;  /* 0x00000000030075a7 */ /* 0x001064000800017f */
[----:B-1----:R-:W-:Y:S05]  /*29c70*/  @!P0 NANOSLEEP.SYNCS 0x989680 ;  /* 0x009896800000895d */ /* 0x002fea0003900000 */
[----:B------:R-:W1:Y:S02]  /*29c80*/  @!P0 SYNCS.PHASECHK.TRANS64 P0, [R3+URZ], R0 ;  /* 0x00000000030085a7 */ /* 0x000e64000800007f */
[----:B-1----:R-:W-:Y:S05]  /*29c90*/  @!P0 BRA `(.L_x_579) ;  /* 0xfffffffc00f08947 */ /* 0x002fea000383ffff */
.L_x_573:
[----:B------:R-:W-:Y:S05]  /*29ca0*/  BSYNC B0 ;  /* 0x0000000000007941 */ /* 0x000fea0003800000 */
.L_x_572:
[----:B------:R-:W-:Y:S05]  /*29cb0*/  EXIT ;  /* 0x000000000000794d */ /* 0x000fea0003800000 */
.L_x_21:
[----:B--2---:R-:W-:-:S04]  /*29cc0*/  IMAD.U32 R3, RZ, RZ, UR6 ;  /* 0x00000006ff037e24 */ /* 0x004fc8000f8e00ff */
[----:B------:R2:W3:Y:S03]  /*29cd0*/  SYNCS.PHASECHK.TRANS64.TRYWAIT P0, [R3+URZ], R0 ;  /* 0x00000000030075a7 */ /* 0x0004e6000800017f */
[----:B---3--:R-:W-:Y:S05]  /*29ce0*/  @!P0 NANOSLEEP.SYNCS 0x989680 ;  /* 0x009896800000895d */ /* 0x008fea0003900000 */
[----:B------:R-:W3:Y:S02]  /*29cf0*/  @!P0 SYNCS.PHASECHK.TRANS64 P0, [R3+URZ], R0 ;  /* 0x00000000030085a7 */ /* 0x000ee4000800007f */
[----:B---3--:R-:W-:Y:S05]  /*29d00*/  @!P0 BRA `(.L_x_21) ;  /* 0xfffffffc00ec8947 */ /* 0x008fea000383ffff */
[----:B------:R-:W-:Y:S05]  /*29d10*/  BRA `(.L_x_20) ;  /* 0xfffffd9000387947 */ /* 0x000fea000383ffff */
.L_x_27:
[----:B-----5:R2:W-:Y:S02]  /*29d20*/  STL [R1+0x470], R2 ;  /* 0x0004700201007387 */ /* 0x0205e40000100800 */
[----:B--2---:R-:W-:-:S04]  /*29d30*/  IMAD.U32 R2, RZ, RZ, UR16 ;  /* 0x00000010ff027e24 */ /* 0x004fc8000f8e00ff */
[----:B------:R2:W3:Y:S03]  /*29d40*/  SYNCS.PHASECHK.TRANS64.TRYWAIT P0, [R2+URZ], R0 ;  /* 0x00000000020075a7 */ /* 0x0004e6000800017f */
[----:B---3--:R-:W-:Y:S05]  /*29d50*/  @!P0 NANOSLEEP.SYNCS 0x989680 ;  /* 0x009896800000895d */ /* 0x008fea0003900000 */
[----:B------:R2:W3:Y:S02]  /*29d60*/  @!P0 SYNCS.PHASECHK.TRANS64 P0, [R2+URZ], R0 ;  /* 0x00000000020085a7 */ /* 0x0004e4000800007f */
[----:B--2---:R2:W5:Y:S02]  /*29d70*/  LDL.LU R2, [R1+0x470] ;  /* 0x0004700001027983 */ /* 0x0045640000300800 */
[----:B--23--:R-:W-:Y:S05]  /*29d80*/  @!P0 BRA `(.L_x_27) ;  /* 0xfffffffc00e48947 */ /* 0x00cfea000383ffff */
[----:B------:R-:W-:Y:S05]  /*29d90*/  BRA `(.L_x_26) ;  /* 0xfffffdf000ec7947 */ /* 0x000fea000383ffff */
.L_x_560:
[----:B------:R-:W-:Y:S01]  /*29da0*/  BSSY B1, `(.L_x_580) ;  /* 0x0000006000017945 */ /* 0x000fe20003800000 */
[----:B------:R-:W-:-:S07]  /*29db0*/  IMAD.MOV.U32 R2, RZ, RZ, -0x1 ;  /* 0xffffffffff027424 */ /* 0x000fce00078e00ff */
[----:B------:R-:W-:Y:S05]  /*29dc0*/  WARPSYNC.COLLECTIVE R2, `(.L_x_581) ;  /* 0x00000000020c7348 */ /* 0x000fea0003c00000 */
[----:B------:R-:W-:Y:S02]  /*29dd0*/  ELECT P0, UR62, PT ;  /* 0x00000000003e782f */ /* 0x000fe40003800000 */
[----:B------:R-:W-:Y:S01]  /*29de0*/  MOV R2, UR62 ;  /* 0x0000003e00027c02 */ /* 0x000fe20008000f00 */
[----:B------:R-:W-:Y:S10]  /*29df0*/  ENDCOLLECTIVE ;  /* 0x000000000000791b */ /* 0x000ff40003800000 */
.L_x_581:
[----:B------:R-:W-:Y:S05]  /*29e00*/  BSYNC B1 ;  /* 0x0000000000017941 */ /* 0x000fea0003800000 */
.L_x_580:
[----:B------:R-:W-:Y:S05]  /*29e10*/  BRA `(.L_x_582) ;  /* 0xffffffec00f87947 */ /* 0x000fea000383ffff */
.L_x_563:
[----:B0-----:R0:W1:Y:S02]  /*29e20*/  SYNCS.PHASECHK.TRANS64.TRYWAIT P0, [R12+URZ+0x28], R11 ;  /* 0x0000280b0c0075a7 */ /* 0x001064000800017f */
[----:B-1----:R-:W-:Y:S05]  /*29e30*/  @!P0 NANOSLEEP.SYNCS 0x989680 ;  /* 0x009896800000895d */ /* 0x002fea0003900000 */
[----:B------:R-:W1:Y:S02]  /*29e40*/  @!P0 SYNCS.PHASECHK.TRANS64 P0, [R12+URZ+0x28], R11 ;  /* 0x0000280b0c0085a7 */ /* 0x000e64000800007f */
[----:B-1----:R-:W-:Y:S05]  /*29e50*/  @!P0 BRA `(.L_x_563) ;  /* 0xfffffffc00f08947 */ /* 0x002fea000383ffff */
[----:B------:R-:W-:Y:S05]  /*29e60*/  BRA `(.L_x_583) ;  /* 0xfffffff000307947 */ /* 0x000fea000383ffff */
.L_x_571:
[----:B------:R-:W-:Y:S01]  /*29e70*/  BSSY B0, `(.L_x_584) ;  /* 0x0000006000007945 */ /* 0x000fe20003800000 */
[----:B------:R-:W-:-:S07]  /*29e80*/  IMAD.MOV.U32 R2, RZ, RZ, -0x1 ;  /* 0xffffffffff027424 */ /* 0x000fce00078e00ff */
[----:B------:R-:W-:Y:S05]  /*29e90*/  WARPSYNC.COLLECTIVE R2, `(.L_x_585) ;  /* 0x00000000020c7348 */ /* 0x000fea0003c00000 */
[----:B------:R-:W-:Y:S02]  /*29ea0*/  ELECT P0, UR62, PT ;  /* 0x00000000003e782f */ /* 0x000fe40003800000 */
[----:B------:R-:W-:Y:S01]  /*29eb0*/  MOV R2, UR62 ;  /* 0x0000003e00027c02 */ /* 0x000fe20008000f00 */
[----:B------:R-:W-:Y:S10]  /*29ec0*/  ENDCOLLECTIVE ;  /* 0x000000000000791b */ /* 0x000ff40003800000 */
.L_x_585:
[----:B------:R-:W-:Y:S05]  /*29ed0*/  BSYNC B0 ;  /* 0x0000000000007941 */ /* 0x000fea0003800000 */
.L_x_584:
[----:B------:R-:W-:Y:S05]  /*29ee0*/  BRA `(.L_x_586) ;  /* 0xfffffff800987947 */ /* 0x000fea000383ffff */
.L_x_575:
[----:B0-----:R0:W1:Y:S02]  /*29ef0*/  SYNCS.PHASECHK.TRANS64.TRYWAIT P0, [R3+URZ], R2 ;  /* 0x00000002030075a7 */ /* 0x001064000800017f */
[----:B-1----:R-:W-:Y:S05]  /*29f00*/  @!P0 NANOSLEEP.SYNCS 0x989680 ;  /* 0x009896800000895d */ /* 0x002fea0003900000 */
[----:B------:R-:W1:Y:S02]  /*29f10*/  @!P0 SYNCS.PHASECHK.TRANS64 P0, [R3+URZ], R2 ;  /* 0x00000002030085a7 */ /* 0x000e64000800007f */
[----:B-1----:R-:W-:Y:S05]  /*29f20*/  @!P0 BRA `(.L_x_575) ;  /* 0xfffffffc00f08947 */ /* 0x002fea000383ffff */
[----:B------:R-:W-:Y:S05]  /*29f30*/  BRA `(.L_x_587) ;  /* 0xfffffff800c07947 */ /* 0x000fea000383ffff */
.L_x_576:
[----:B0-----:R0:W1:Y:S02]  /*29f40*/  SYNCS.PHASECHK.TRANS64.TRYWAIT P0, [R3+URZ], R2 ;  /* 0x00000002030075a7 */ /* 0x001064000800017f */
[----:B-1----:R-:W-:Y:S05]  /*29f50*/  @!P0 NANOSLEEP.SYNCS 0x989680 ;  /* 0x009896800000895d */ /* 0x002fea0003900000 */
[----:B------:R-:W1:Y:S02]  /*29f60*/  @!P0 SYNCS.PHASECHK.TRANS64 P0, [R3+URZ], R2 ;  /* 0x00000002030085a7 */ /* 0x000e64000800007f */
[----:B-1----:R-:W-:Y:S05]  /*29f70*/  @!P0 BRA `(.L_x_576) ;  /* 0xfffffffc00f08947 */ /* 0x002fea000383ffff */
[----:B------:R-:W-:Y:S05]  /*29f80*/  BRA `(.L_x_588) ;  /* 0xfffffff800d07947 */ /* 0x000fea000383ffff */
.L_x_577:
[----:B0-----:R0:W1:Y:S02]  /*29f90*/  SYNCS.PHASECHK.TRANS64.TRYWAIT P0, [R3+URZ], R2 ;  /* 0x00000002030075a7 */ /* 0x001064000800017f */
[----:B-1----:R-:W-:Y:S05]  /*29fa0*/  @!P0 NANOSLEEP.SYNCS 0x989680 ;  /* 0x009896800000895d */ /* 0x002fea0003900000 */
[----:B------:R-:W1:Y:S02]  /*29fb0*/  @!P0 SYNCS.PHASECHK.TRANS64 P0, [R3+URZ], R2 ;  /* 0x00000002030085a7 */ /* 0x000e64000800007f */
[----:B-1----:R-:W-:Y:S05]  /*29fc0*/  @!P0 BRA `(.L_x_577) ;  /* 0xfffffffc00f08947 */ /* 0x002fea000383ffff */
[----:B------:R-:W-:Y:S05]  /*29fd0*/  BRA `(.L_x_589) ;  /* 0xfffffff800e07947 */ /* 0x000fea000383ffff */
.L_x_578:
[----:B0-----:R0:W1:Y:S02]  /*29fe0*/  SYNCS.PHASECHK.TRANS64.TRYWAIT P0, [R3+URZ], R2 ;  /* 0x00000002030075a7 */ /* 0x001064000800017f */
[----:B-1----:R-:W-:Y:S05]  /*29ff0*/  @!P0 NANOSLEEP.SYNCS 0x989680 ;  /* 0x009896800000895d */ /* 0x002fea0003900000 */
[----:B------:R-:W1:Y:S02]  /*2a000*/  @!P0 SYNCS.PHASECHK.TRANS64 P0, [R3+URZ], R2 ;  /* 0x00000002030085a7 */ /* 0x000e64000800007f */
[----:B-1----:R-:W-:Y:S05]  /*2a010*/  @!P0 BRA `(.L_x_578) ;  /* 0xfffffffc00f08947 */ /* 0x002fea000383ffff */
[----:B------:R-:W-:Y:S05]  /*2a020*/  BRA `(.L_x_590) ;  /* 0xfffffff800f07947 */ /* 0x000fea000383ffff */
.L_x_591:
[----:B------:R-:W-:-:S00]  /*2a030*/  BRA `(.L_x_591) ;  /* 0xfffffffc00fc7947 */ /* 0x000fc0000383ffff */
[----:B------:R-:W-:-:S00]  /*2a040*/  NOP ;  /* 0x0000000000007918 */ /* 0x000fc00000000000 */
        /* <DEDUP_REMOVED lines=11> */
.L_x_592:


//--------------------- .nv.shared._ZN7cutlass13device_kernelINS_4gemm6kernel13GemmUniversalIN4cute5tupleIJiiiiEEENS1_10collective13CollectiveMmaINS1_37MainloopSm90TmaGmmaWarpSpecializedFP8ILi5ENS5_IJNS4_1CILi2EEENSA_ILi1EEESC_EEENS1_35KernelTmaWarpSpecializedCooperativeEEENS5_IJNSA_ILi256EEESG_NSA_ILi128EEEEEENS_12float_e4m3_tENS5_IJlSC_lEEESJ_SK_NS4_8TiledMMAINS4_8MMA_AtomIJNS4_4SM904GMMA31MMA_64x256x32_F32E4M3E4M3_SS_TNILNSO_7ScaleInE1ELSQ_1EEEEEENS4_6LayoutISD_NS5_IJSC_NSA_ILi0EEESU_EEEEENS5_IJNS4_10UnderscoreESX_SX_EEEEENS4_13SM90_TMA_LOADENS4_14ComposedLayoutINS4_7SwizzleILi3ELi4ELi3EEENS4_18smem_ptr_flag_bitsILi8EEENST_INS5_IJNSA_ILi8EEESH_EEENS5_IJSH_SC_EEEEEEEvNS4_8identityENS4_23SM90_TMA_LOAD_MULTICASTES1A_vS1B_EENS_8epilogue10collective6detail29Sm90TmaWarpSpecializedAdapterINS1F_15DefaultEpilogueISJ_SK_SK_NS1E_6thread17LinearCombinationISJ_Li1EffLNS1J_9ScaleType4KindE0ELNS_15FloatRoundStyleE2ESJ_EENS1_15EpilogueDefaultEEEEEvvEEEEvNT_6ParamsE --------------------------
	.section	.nv.shared._ZN7cutlass13device_kernelINS_4gemm6kernel13GemmUniversalIN4cute5tupleIJiiiiEEENS1_10collective13CollectiveMmaINS1_37MainloopSm90TmaGmmaWarpSpecializedFP8ILi5ENS5_IJNS4_1CILi2EEENSA_ILi1EEESC_EEENS1_35KernelTmaWarpSpecializedCooperativeEEENS5_IJNSA_ILi256EEESG_NSA_ILi128EEEEEENS_12float_e4m3_tENS5_IJlSC_lEEESJ_SK_NS4_8TiledMMAINS4_8MMA_AtomIJNS4_4SM904GMMA31MMA_64x256x32_F32E4M3E4M3_SS_TNILNSO_7ScaleInE1ELSQ_1EEEEEENS4_6LayoutISD_NS5_IJSC_NSA_ILi0EEESU_EEEEENS5_IJNS4_10UnderscoreESX_SX_EEEEENS4_13SM90_TMA_LOADENS4_14ComposedLayoutINS4_7SwizzleILi3ELi4ELi3EEENS4_18smem_ptr_flag_bitsILi8EEENST_INS5_IJNSA_ILi8EEESH_EEENS5_IJSH_SC_EEEEEEEvNS4_8identityENS4_23SM90_TMA_LOAD_MULTICASTES1A_vS1B_EENS_8epilogue10collective6detail29Sm90TmaWarpSpecializedAdapterINS1F_15DefaultEpilogueISJ_SK_SK_NS1E_6thread17LinearCombinationISJ_Li1EffLNS1J_9ScaleType4KindE0ELNS_15FloatRoundStyleE2ESJ_EENS1_15EpilogueDefaultEEEEEvvEEEEvNT_6ParamsE,"aw",@nobits
	.sectionflags	@""
	.align	16
	.zero		1024


//--------------------- .nv.shared.reserved.0     --------------------------
	.section	.nv.shared.reserved.0,"aw",@nobits
	.weak		__nv_reservedSMEM_offset_0_alias
	.size		__nv_reservedSMEM_offset_0_alias, 0, 0
	.other		__nv_reservedSMEM_offset_0_alias,@"STO_CUDA_RESERVED_SHARED STV_DEFAULT"
__nv_reservedSMEM_offset_0_alias:
	.zero		0


//--------------------- .nv.global                --------------------------
	.section	.nv.global,"aw",@nobits
.nv.global:
	.type		_ZN39_INTERNAL_8900f95d_4_k_cu_0a44089c_56844cute1_E,@object
	.size		_ZN39_INTERNAL_8900f95d_4_k_cu_0a44089c_56844cute1_E,(_ZN39_INTERNAL_8900f95d_4_k_cu_0a44089c_56844cuda3std3__45__cpo6cbeginE - _ZN39_INTERNAL_8900f95d_4_k_cu_0a44089c_56844cute1_E)
_ZN39_INTERNAL_8900f95d_4_k_cu_0a44089c_56844cute1_E:
	.zero		1
	.type		_ZN39_INTERNAL_8900f95d_4_k_cu_0a44089c_56844cuda3std3__45__cpo6cbeginE,@object
	.size		_ZN39_INTERNAL_8900f95d_4_k_cu_0a44089c_56844cuda3std3__45__cpo6cbeginE,(_ZN39_INTERNAL_8900f95d_4_k_cu_0a44089c_56844cuda3std3__48in_placeE - _ZN39_INTERNAL_8900f95d_4_k_cu_0a44089c_56844cuda3std3__45__cpo6cbeginE)
_ZN39_INTERNAL_8900f95d_4_k_cu_0a44089c_56844cuda3std3__45__cpo6cbeginE:
	.zero		1
	.type		_ZN39_INTERNAL_8900f95d_4_k_cu_0a44089c_56844cuda3std3__48in_placeE,@object
	.size		_ZN39_INTERNAL_8900f95d_4_k_cu_0a44089c_56844cuda3std3__48in_placeE,(_ZN39_INTERNAL_8900f95d_4_k_cu_0a44089c_56844cuda3std6ranges3__45__cpo9iter_moveE - _ZN39_INTERNAL_8900f95d_4_k_cu_0a44089c_56844cuda3std3__48in_placeE)
_ZN39_INTERNAL_8900f95d_4_k_cu_0a44089c_56844cuda3std3__48in_placeE:
	.zero		1
	.type		_ZN39_INTERNAL_8900f95d_4_k_cu_0a44089c_56844cuda3std6ranges3__45__cpo9iter_moveE,@object
	.size		_ZN39_INTERNAL_8900f95d_4_k_cu_0a44089c_56844cuda3std6ranges3__45__cpo9iter_moveE,(_ZN39_INTERNAL_8900f95d_4_k_cu_0a44089c_56844cuda3std3__45__cpo5beginE - _ZN39_INTERNAL_8900f95d_4_k_cu_0a44089c_56844cuda3std6ranges3__45__cpo9iter_moveE)
_ZN39_INTERNAL_8900f95d_4_k_cu_0a44089c_56844cuda3std6ranges3__45__cpo9iter_moveE:
	.zero		1
	.type		_ZN39_INTERNAL_8900f95d_4_k_cu_0a44089c_56844cuda3std3__45__cpo5beginE,@object
	.size		_ZN39_INTERNAL_8900f95d_4_k_cu_0a44089c_56844cuda3std3__45__cpo5beginE,(_ZN39_INTERNAL_8900f95d_4_k_cu_0a44089c_56844cuda3std3__441_GLOBAL__N__8900f95d_4_k_cu_0a44089c_56846ignoreE - _ZN39_INTERNAL_8900f95d_4_k_cu_0a44089c_56844cuda3std3__45__cpo5beginE)
_ZN39_INTERNAL_8900f95d_4_k_cu_0a44089c_56844cuda3std3__45__cpo5beginE:
	.zero		1
	.type		_ZN39_INTERNAL_8900f95d_4_k_cu_0a44089c_56844cuda3std3__441_GLOBAL__N__8900f95d_4_k_cu_0a44089c_56846ignoreE,@object
	.size		_ZN39_INTERNAL_8900f95d_4_k_cu_0a44089c_56844cuda3std3__441_GLOBAL__N__8900f95d_4_k_cu_0a44089c_56846ignoreE,(_ZN39_INTERNAL_8900f95d_4_k_cu_0a44089c_56844cute7productE - _ZN39_INTERNAL_8900f95d_4_k_cu_0a44089c_56844cuda3std3__441_GLOBAL__N__8900f95d_4_k_cu_0a44089c_56846ignoreE)
_ZN39_INTERNAL_8900f95d_4_k_cu_0a44089c_56844cuda3std3__441_GLOBAL__N__8900f95d_4_k_cu_0a44089c_56846ignoreE:
	.zero		1
	.type		_ZN39_INTERNAL_8900f95d_4_k_cu_0a44089c_56844cute7productE,@object
	.size		_ZN39_INTERNAL_8900f95d_4_k_cu_0a44089c_56844cute7productE,(_ZN39_INTERNAL_8900f95d_4_k_cu_0a44089c_56844cuda3std3__45__cpo3endE - _ZN39_INTERNAL_8900f95d_4_k_cu_0a44089c_56844cute7productE)
_ZN39_INTERNAL_8900f95d_4_k_cu_0a44089c_56844cute7productE:
	.zero		1
	.type		_ZN39_INTERNAL_8900f95d_4_k_cu_0a44089c_56844cuda3std3__45__cpo3endE,@object
	.size		_ZN39_INTERNAL_8900f95d_4_k_cu_0a44089c_56844cuda3std3__45__cpo3endE,(_ZN39_INTERNAL_8900f95d_4_k_cu_0a44089c_56844cuda3std3__419piecewise_constructE - _ZN39_INTERNAL_8900f95d_4_k_cu_0a44089c_56844cuda3std3__45__cpo3endE)
_ZN39_INTERNAL_8900f95d_4_k_cu_0a44089c_56844cuda3std3__45__cpo3endE:
	.zero		1
	.type		_ZN39_INTERNAL_8900f95d_4_k_cu_0a44089c_56844cuda3std3__419piecewise_constructE,@object
	.size		_ZN39_INTERNAL_8900f95d_4_k_cu_0a44089c_56844cuda3std3__419piecewise_constructE,(_ZN39_INTERNAL_8900f95d_4_k_cu_0a44089c_56844cuda3std3__45__cpo4cendE - _ZN39_INTERNAL_8900f95d_4_k_cu_0a44089c_56844cuda3std3__419piecewise_constructE)
_ZN39_INTERNAL_8900f95d_4_k_cu_0a44089c_56844cuda3std3__419piecewise_constructE:
	.zero		1
	.type		_ZN39_INTERNAL_8900f95d_4_k_cu_0a44089c_56844cuda3std3__45__cpo4cendE,@object
	.size		_ZN39_INTERNAL_8900f95d_4_k_cu_0a44089c_56844cuda3std3__45__cpo4cendE,(_ZN39_INTERNAL_8900f95d_4_k_cu_0a44089c_56844cuda3std6ranges3__45__cpo4swapE - _ZN39_INTERNAL_8900f95d_4_k_cu_0a44089c_56844cuda3std3__45__cpo4cendE)
_ZN39_INTERNAL_8900f95d_4_k_cu_0a44089c_56844cuda3std3__45__cpo4cendE:
	.zero		1
	.type		_ZN39_INTERNAL_8900f95d_4_k_cu_0a44089c_56844cuda3std6ranges3__45__cpo4swapE,@object
	.size		_ZN39_INTERNAL_8900f95d_4_k_cu_0a44089c_56844cuda3std6ranges3__45__cpo4swapE,(.L_7 - _ZN39_INTERNAL_8900f95d_4_k_cu_0a44089c_56844cuda3std6ranges3__45__cpo4swapE)
_ZN39_INTERNAL_8900f95d_4_k_cu_0a44089c_56844cuda3std6ranges3__45__cpo4swapE:
	.zero		1
.L_7:


//--------------------- .nv.constant0._ZN7cutlass13device_kernelINS_4gemm6kernel13GemmUniversalIN4cute5tupleIJiiiiEEENS1_10collective13CollectiveMmaINS1_37MainloopSm90TmaGmmaWarpSpecializedFP8ILi5ENS5_IJNS4_1CILi2EEENSA_ILi1EEESC_EEENS1_35KernelTmaWarpSpecializedCooperativeEEENS5_IJNSA_ILi256EEESG_NSA_ILi128EEEEEENS_12float_e4m3_tENS5_IJlSC_lEEESJ_SK_NS4_8TiledMMAINS4_8MMA_AtomIJNS4_4SM904GMMA31MMA_64x256x32_F32E4M3E4M3_SS_TNILNSO_7ScaleInE1ELSQ_1EEEEEENS4_6LayoutISD_NS5_IJSC_NSA_ILi0EEESU_EEEEENS5_IJNS4_10UnderscoreESX_SX_EEEEENS4_13SM90_TMA_LOADENS4_14ComposedLayoutINS4_7SwizzleILi3ELi4ELi3EEENS4_18smem_ptr_flag_bitsILi8EEENST_INS5_IJNSA_ILi8EEESH_EEENS5_IJSH_SC_EEEEEEEvNS4_8identityENS4_23SM90_TMA_LOAD_MULTICASTES1A_vS1B_EENS_8epilogue10collective6detail29Sm90TmaWarpSpecializedAdapterINS1F_15DefaultEpilogueISJ_SK_SK_NS1E_6thread17LinearCombinationISJ_Li1EffLNS1J_9ScaleType4KindE0ELNS_15FloatRoundStyleE2ESJ_EENS1_15EpilogueDefaultEEEEEvvEEEEvNT_6ParamsE --------------------------
	.section	.nv.constant0._ZN7cutlass13device_kernelINS_4gemm6kernel13GemmUniversalIN4cute5tupleIJiiiiEEENS1_10collective13CollectiveMmaINS1_37MainloopSm90TmaGmmaWarpSpecializedFP8ILi5ENS5_IJNS4_1CILi2EEENSA_ILi1EEESC_EEENS1_35KernelTmaWarpSpecializedCooperativeEEENS5_IJNSA_ILi256EEESG_NSA_ILi128EEEEEENS_12float_e4m3_tENS5_IJlSC_lEEESJ_SK_NS4_8TiledMMAINS4_8MMA_AtomIJNS4_4SM904GMMA31MMA_64x256x32_F32E4M3E4M3_SS_TNILNSO_7ScaleInE1ELSQ_1EEEEEENS4_6LayoutISD_NS5_IJSC_NSA_ILi0EEESU_EEEEENS5_IJNS4_10UnderscoreESX_SX_EEEEENS4_13SM90_TMA_LOADENS4_14ComposedLayoutINS4_7SwizzleILi3ELi4ELi3EEENS4_18smem_ptr_flag_bitsILi8EEENST_INS5_IJNSA_ILi8EEESH_EEENS5_IJSH_SC_EEEEEEEvNS4_8identityENS4_23SM90_TMA_LOAD_MULTICASTES1A_vS1B_EENS_8epilogue10collective6detail29Sm90TmaWarpSpecializedAdapterINS1F_15DefaultEpilogueISJ_SK_SK_NS1E_6thread17LinearCombinationISJ_Li1EffLNS1J_9ScaleType4KindE0ELNS_15FloatRoundStyleE2ESJ_EENS1_15EpilogueDefaultEEEEEvvEEEEvNT_6ParamsE,"a",@progbits
	.sectionflags	@""
	.align	4
.nv.constant0._ZN7cutlass13device_kernelINS_4gemm6kernel13GemmUniversalIN4cute5tupleIJiiiiEEENS1_10collective13CollectiveMmaINS1_37MainloopSm90TmaGmmaWarpSpecializedFP8ILi5ENS5_IJNS4_1CILi2EEENSA_ILi1EEESC_EEENS1_35KernelTmaWarpSpecializedCooperativeEEENS5_IJNSA_ILi256EEESG_NSA_ILi128EEEEEENS_12float_e4m3_tENS5_IJlSC_lEEESJ_SK_NS4_8TiledMMAINS4_8MMA_AtomIJNS4_4SM904GMMA31MMA_64x256x32_F32E4M3E4M3_SS_TNILNSO_7ScaleInE1ELSQ_1EEEEEENS4_6LayoutISD_NS5_IJSC_NSA_ILi0EEESU_EEEEENS5_IJNS4_10UnderscoreESX_SX_EEEEENS4_13SM90_TMA_LOADENS4_14ComposedLayoutINS4_7SwizzleILi3ELi4ELi3EEENS4_18smem_ptr_flag_bitsILi8EEENST_INS5_IJNSA_ILi8EEESH_EEENS5_IJSH_SC_EEEEEEEvNS4_8identityENS4_23SM90_TMA_LOAD_MULTICASTES1A_vS1B_EENS_8epilogue10collective6detail29Sm90TmaWarpSpecializedAdapterINS1F_15DefaultEpilogueISJ_SK_SK_NS1E_6thread17LinearCombinationISJ_Li1EffLNS1J_9ScaleType4KindE0ELNS_15FloatRoundStyleE2ESJ_EENS1_15EpilogueDefaultEEEEEvvEEEEvNT_6ParamsE:
	.zero		1664


//--------------------- SYMBOLS --------------------------

	.type		.nv.reservedSmem.offset0,@object
	.size		.nv.reservedSmem.offset0,0x4
